//
// Generated by NVIDIA NVVM Compiler
//
// Compiler Build ID: CL-36424714
// Cuda compilation tools, release 13.0, V13.0.88
// Based on NVVM 20.0.0
//

.version 9.0
.target sm_100
.address_size 64

	// .globl	_Z9LayerNormPKfPfii
.extern .shared .align 16 .b8 shared[];

.visible .entry _Z9LayerNormPKfPfii(
	.param .u64 .ptr .align 1 _Z9LayerNormPKfPfii_param_0,
	.param .u64 .ptr .align 1 _Z9LayerNormPKfPfii_param_1,
	.param .u32 _Z9LayerNormPKfPfii_param_2,
	.param .u32 _Z9LayerNormPKfPfii_param_3
)
{
	.reg .pred 	%p<24>;
	.reg .b32 	%r<95>;
	.reg .b32 	%f<159>;
	.reg .b64 	%rd<9>;
	.reg .b64 	%fd<3>;

	ld.param.u64 	%rd3, [_Z9LayerNormPKfPfii_param_0];
	ld.param.u64 	%rd4, [_Z9LayerNormPKfPfii_param_1];
	ld.param.u32 	%r45, [_Z9LayerNormPKfPfii_param_2];
	ld.param.u32 	%r44, [_Z9LayerNormPKfPfii_param_3];
	mov.u32 	%r46, %ctaid.x;
	mov.u32 	%r47, %ntid.x;
	mov.u32 	%r48, %tid.x;
	mad.lo.s32 	%r1, %r46, %r47, %r48;
	setp.ge.s32 	%p1, %r1, %r45;
	@%p1 bra 	$L__BB0_32;
	mov.u32 	%r94, %tid.y;
	setp.ge.s32 	%p2, %r94, %r44;
	@%p2 bra 	$L__BB0_4;
	mul.lo.s32 	%r3, %r44, %r1;
	mov.u32 	%r4, %ntid.y;
	cvta.to.global.u64 	%rd1, %rd3;
	mov.u32 	%r51, shared;
	mov.u32 	%r81, %r94;
$L__BB0_3:
	add.s32 	%r49, %r81, %r3;
	mul.wide.s32 	%rd5, %r49, 4;
	add.s64 	%rd6, %rd1, %rd5;
	ld.global.f32 	%f30, [%rd6];
	shl.b32 	%r50, %r81, 2;
	add.s32 	%r52, %r51, %r50;
	st.shared.f32 	[%r52], %f30;
	add.s32 	%r81, %r81, %r4;
	setp.lt.s32 	%p3, %r81, %r44;
	@%p3 bra 	$L__BB0_3;
$L__BB0_4:
	bar.sync 	0;
	setp.lt.s32 	%p4, %r44, 1;
	mov.f32 	%f150, 0f00000000;
	@%p4 bra 	$L__BB0_17;
	and.b32  	%r7, %r44, 15;
	setp.lt.u32 	%p5, %r44, 16;
	mov.f32 	%f150, 0f00000000;
	mov.b32 	%r85, 0;
	@%p5 bra 	$L__BB0_8;
	and.b32  	%r85, %r44, 2147483632;
	mov.u32 	%r55, shared;
	add.s32 	%r82, %r55, 32;
	neg.s32 	%r83, %r85;
	mov.f32 	%f150, 0f00000000;
$L__BB0_7:
	.pragma "nounroll";
	ld.shared.v4.f32 	{%f35, %f36, %f37, %f38}, [%r82+-32];
	add.f32 	%f39, %f150, %f35;
	add.f32 	%f40, %f39, %f36;
	add.f32 	%f41, %f40, %f37;
	add.f32 	%f42, %f41, %f38;
	ld.shared.v4.f32 	{%f43, %f44, %f45, %f46}, [%r82+-16];
	add.f32 	%f47, %f42, %f43;
	add.f32 	%f48, %f47, %f44;
	add.f32 	%f49, %f48, %f45;
	add.f32 	%f50, %f49, %f46;
	ld.shared.v4.f32 	{%f51, %f52, %f53, %f54}, [%r82];
	add.f32 	%f55, %f50, %f51;
	add.f32 	%f56, %f55, %f52;
	add.f32 	%f57, %f56, %f53;
	add.f32 	%f58, %f57, %f54;
	ld.shared.v4.f32 	{%f59, %f60, %f61, %f62}, [%r82+16];
	add.f32 	%f63, %f58, %f59;
	add.f32 	%f64, %f63, %f60;
	add.f32 	%f65, %f64, %f61;
	add.f32 	%f150, %f65, %f62;
	add.s32 	%r83, %r83, 16;
	add.s32 	%r82, %r82, 64;
	setp.ne.s32 	%p6, %r83, 0;
	@%p6 bra 	$L__BB0_7;
$L__BB0_8:
	setp.eq.s32 	%p7, %r7, 0;
	@%p7 bra 	$L__BB0_17;
	and.b32  	%r15, %r44, 7;
	setp.lt.u32 	%p8, %r7, 8;
	@%p8 bra 	$L__BB0_11;
	shl.b32 	%r56, %r85, 2;
	mov.u32 	%r57, shared;
	add.s32 	%r58, %r57, %r56;
	ld.shared.f32 	%f67, [%r58];
	add.f32 	%f68, %f150, %f67;
	ld.shared.f32 	%f69, [%r58+4];
	add.f32 	%f70, %f68, %f69;
	ld.shared.f32 	%f71, [%r58+8];
	add.f32 	%f72, %f70, %f71;
	ld.shared.f32 	%f73, [%r58+12];
	add.f32 	%f74, %f72, %f73;
	ld.shared.f32 	%f75, [%r58+16];
	add.f32 	%f76, %f74, %f75;
	ld.shared.f32 	%f77, [%r58+20];
	add.f32 	%f78, %f76, %f77;
	ld.shared.f32 	%f79, [%r58+24];
	add.f32 	%f80, %f78, %f79;
	ld.shared.f32 	%f81, [%r58+28];
	add.f32 	%f150, %f80, %f81;
	add.s32 	%r85, %r85, 8;
$L__BB0_11:
	setp.eq.s32 	%p9, %r15, 0;
	@%p9 bra 	$L__BB0_17;
	and.b32  	%r18, %r44, 3;
	setp.lt.u32 	%p10, %r15, 4;
	@%p10 bra 	$L__BB0_14;
	shl.b32 	%r59, %r85, 2;
	mov.u32 	%r60, shared;
	add.s32 	%r61, %r60, %r59;
	ld.shared.f32 	%f83, [%r61];
	add.f32 	%f84, %f150, %f83;
	ld.shared.f32 	%f85, [%r61+4];
	add.f32 	%f86, %f84, %f85;
	ld.shared.f32 	%f87, [%r61+8];
	add.f32 	%f88, %f86, %f87;
	ld.shared.f32 	%f89, [%r61+12];
	add.f32 	%f150, %f88, %f89;
	add.s32 	%r85, %r85, 4;
$L__BB0_14:
	setp.eq.s32 	%p11, %r18, 0;
	@%p11 bra 	$L__BB0_17;
	shl.b32 	%r62, %r85, 2;
	mov.u32 	%r63, shared;
	add.s32 	%r88, %r63, %r62;
	neg.s32 	%r87, %r18;
$L__BB0_16:
	.pragma "nounroll";
	ld.shared.f32 	%f90, [%r88];
	add.f32 	%f150, %f150, %f90;
	add.s32 	%r88, %r88, 4;
	add.s32 	%r87, %r87, 1;
	setp.ne.s32 	%p12, %r87, 0;
	@%p12 bra 	$L__BB0_16;
$L__BB0_17:
	setp.lt.s32 	%p13, %r44, 1;
	cvt.rn.f32.s32 	%f14, %r44;
	div.rn.f32 	%f15, %f150, %f14;
	mov.f32 	%f158, 0f00000000;
	@%p13 bra 	$L__BB0_29;
	and.b32  	%r27, %r44, 7;
	setp.lt.u32 	%p14, %r44, 8;
	mov.f32 	%f158, 0f00000000;
	mov.b32 	%r92, 0;
	@%p14 bra 	$L__BB0_21;
	and.b32  	%r92, %r44, 2147483640;
	mov.u32 	%r66, shared;
	add.s32 	%r89, %r66, 16;
	neg.s32 	%r90, %r92;
	mov.f32 	%f158, 0f00000000;
$L__BB0_20:
	.pragma "nounroll";
	ld.shared.v4.f32 	{%f95, %f96, %f97, %f98}, [%r89+-16];
	sub.f32 	%f99, %f95, %f15;
	fma.rn.f32 	%f100, %f99, %f99, %f158;
	sub.f32 	%f101, %f96, %f15;
	fma.rn.f32 	%f102, %f101, %f101, %f100;
	sub.f32 	%f103, %f97, %f15;
	fma.rn.f32 	%f104, %f103, %f103, %f102;
	sub.f32 	%f105, %f98, %f15;
	fma.rn.f32 	%f106, %f105, %f105, %f104;
	ld.shared.v4.f32 	{%f107, %f108, %f109, %f110}, [%r89];
	sub.f32 	%f111, %f107, %f15;
	fma.rn.f32 	%f112, %f111, %f111, %f106;
	sub.f32 	%f113, %f108, %f15;
	fma.rn.f32 	%f114, %f113, %f113, %f112;
	sub.f32 	%f115, %f109, %f15;
	fma.rn.f32 	%f116, %f115, %f115, %f114;
	sub.f32 	%f117, %f110, %f15;
	fma.rn.f32 	%f158, %f117, %f117, %f116;
	add.s32 	%r90, %r90, 8;
	add.s32 	%r89, %r89, 32;
	setp.ne.s32 	%p15, %r90, 0;
	@%p15 bra 	$L__BB0_20;
$L__BB0_21:
	setp.eq.s32 	%p16, %r27, 0;
	@%p16 bra 	$L__BB0_29;
	and.b32  	%r35, %r44, 3;
	setp.lt.u32 	%p17, %r27, 4;
	@%p17 bra 	$L__BB0_24;
	shl.b32 	%r67, %r92, 2;
	mov.u32 	%r68, shared;
	add.s32 	%r69, %r68, %r67;
	ld.shared.f32 	%f119, [%r69];
	sub.f32 	%f120, %f119, %f15;
	fma.rn.f32 	%f121, %f120, %f120, %f158;
	ld.shared.f32 	%f122, [%r69+4];
	sub.f32 	%f123, %f122, %f15;
	fma.rn.f32 	%f124, %f123, %f123, %f121;
	ld.shared.f32 	%f125, [%r69+8];
	sub.f32 	%f126, %f125, %f15;
	fma.rn.f32 	%f127, %f126, %f126, %f124;
	ld.shared.f32 	%f128, [%r69+12];
	sub.f32 	%f129, %f128, %f15;
	fma.rn.f32 	%f158, %f129, %f129, %f127;
	add.s32 	%r92, %r92, 4;
$L__BB0_24:
	setp.eq.s32 	%p18, %r35, 0;
	@%p18 bra 	$L__BB0_29;
	setp.eq.s32 	%p19, %r35, 1;
	@%p19 bra 	$L__BB0_27;
	shl.b32 	%r70, %r92, 2;
	mov.u32 	%r71, shared;
	add.s32 	%r72, %r71, %r70;
	ld.shared.f32 	%f131, [%r72];
	sub.f32 	%f132, %f131, %f15;
	fma.rn.f32 	%f133, %f132, %f132, %f158;
	ld.shared.f32 	%f134, [%r72+4];
	sub.f32 	%f135, %f134, %f15;
	fma.rn.f32 	%f158, %f135, %f135, %f133;
	add.s32 	%r92, %r92, 2;
$L__BB0_27:
	and.b32  	%r73, %r44, 1;
	setp.eq.b32 	%p20, %r73, 1;
	not.pred 	%p21, %p20;
	@%p21 bra 	$L__BB0_29;
	shl.b32 	%r74, %r92, 2;
	mov.u32 	%r75, shared;
	add.s32 	%r76, %r75, %r74;
	ld.shared.f32 	%f136, [%r76];
	sub.f32 	%f137, %f136, %f15;
	fma.rn.f32 	%f158, %f137, %f137, %f158;
$L__BB0_29:
	setp.ge.s32 	%p22, %r94, %r44;
	div.rn.f32 	%f138, %f158, %f14;
	cvt.f64.f32 	%fd1, %f138;
	add.f64 	%fd2, %fd1, 0d3E7AD7F29ABCAF48;
	cvt.rn.f32.f64 	%f28, %fd2;
	@%p22 bra 	$L__BB0_32;
	mul.lo.s32 	%r40, %r44, %r1;
	mov.u32 	%r41, %ntid.y;
	cvta.to.global.u64 	%rd2, %rd4;
	sqrt.rn.f32 	%f29, %f28;
	mov.u32 	%r78, shared;
$L__BB0_31:
	shl.b32 	%r77, %r94, 2;
	add.s32 	%r79, %r78, %r77;
	ld.shared.f32 	%f139, [%r79];
	sub.f32 	%f140, %f139, %f15;
	div.rn.f32 	%f141, %f140, %f29;
	add.s32 	%r80, %r94, %r40;
	mul.wide.s32 	%rd7, %r80, 4;
	add.s64 	%rd8, %rd2, %rd7;
	st.global.f32 	[%rd8], %f141;
	add.s32 	%r94, %r94, %r41;
	setp.lt.s32 	%p23, %r94, %r44;
	@%p23 bra 	$L__BB0_31;
$L__BB0_32:
	ret;

}


// ===== COMPILED SASS (sm_100) =====

	.target	sm_100

	.elftype	@"ET_EXEC"


//--------------------- .note.nv.tkinfo           --------------------------
	.section	.note.nv.tkinfo,"",@"SHT_NOTE"
	.sectionflags	@"SHF_NOTE_NV_TKINFO"
	.tkinfo
        /*0018*/ 	.word	0x00000002
        /*0030*/ 	.string	""
        /*0030*/ 	.string	"ptxas"
        /*0030*/ 	.string	"Cuda compilation tools, release 13.0, V13.0.88"
        /*0030*/ 	.string	"Build cuda_13.0.r13.0/compiler.36424714_0"
        /*0030*/ 	.string	"-arch sm_100 -m 64 "



//--------------------- .note.nv.cuinfo           --------------------------
	.section	.note.nv.cuinfo,"",@"SHT_NOTE"
	.sectionflags	@"SHF_NOTE_NV_CUINFO"
        /*0018*/ 	.short	0x0002
        /*001a*/ 	.short	0x0064
        /*001c*/ 	.short	0x0082
	.zero		2


//--------------------- .nv.info                  --------------------------
	.section	.nv.info,"",@"SHT_CUDA_INFO"
	.align	4


	//----- nvinfo : EIATTR_REGCOUNT
	.align		4
        /*0000*/ 	.byte	0x04, 0x2f
        /*0002*/ 	.short	(.L_1 - .L_0)
	.align		4
.L_0:
        /*0004*/ 	.word	index@(_Z9LayerNormPKfPfii)
        /*0008*/ 	.word	0x0000001a


	//----- nvinfo : EIATTR_FRAME_SIZE
	.align		4
.L_1:
        /*000c*/ 	.byte	0x04, 0x11
        /*000e*/ 	.short	(.L_3 - .L_2)
	.align		4
.L_2:
        /*0010*/ 	.word	index@($__internal_1_$__cuda_sm3x_div_rn_noftz_f32_slowpath)
        /*0014*/ 	.word	0x00000000


	//----- nvinfo : EIATTR_FRAME_SIZE
	.align		4
.L_3:
        /*0018*/ 	.byte	0x04, 0x11
        /*001a*/ 	.short	(.L_5 - .L_4)
	.align		4
.L_4:
        /*001c*/ 	.word	index@($__internal_0_$__cuda_sm20_sqrt_rn_f32_slowpath)
        /*0020*/ 	.word	0x00000000


	//----- nvinfo : EIATTR_FRAME_SIZE
	.align		4
.L_5:
        /*0024*/ 	.byte	0x04, 0x11
        /*0026*/ 	.short	(.L_7 - .L_6)
	.align		4
.L_6:
        /*0028*/ 	.word	index@(_Z9LayerNormPKfPfii)
        /*002c*/ 	.word	0x00000000


	//----- nvinfo : EIATTR_MIN_STACK_SIZE
	.align		4
.L_7:
        /*0030*/ 	.byte	0x04, 0x12
        /*0032*/ 	.short	(.L_9 - .L_8)
	.align		4
.L_8:
        /*0034*/ 	.word	index@(_Z9LayerNormPKfPfii)
        /*0038*/ 	.word	0x00000000
.L_9:


//--------------------- .nv.compat                --------------------------
	.section	.nv.compat,"",@"SHT_CUDA_COMPAT_INFO"
	.align	4
        /*0000*/ 	.byte	0x02, 0x09, 0x00, 0x00, 0x02, 0x02, 0x01, 0x00, 0x02, 0x05, 0x05, 0x00, 0x03, 0x07, 0x01, 0x01
        /*0010*/ 	.byte	0x02, 0x03, 0x00, 0x00, 0x02, 0x06, 0x01, 0x00, 0x04, 0x0b, 0x08, 0x00, 0x01, 0x00, 0x00, 0x00
        /*0020*/ 	.byte	0x00, 0x00, 0x00, 0x00


//--------------------- .nv.info._Z9LayerNormPKfPfii --------------------------
	.section	.nv.info._Z9LayerNormPKfPfii,"",@"SHT_CUDA_INFO"
	.sectionflags	@""
	.align	4


	//----- nvinfo : EIATTR_CUDA_API_VERSION
	.align		4
        /*0000*/ 	.byte	0x04, 0x37
        /*0002*/ 	.short	(.L_11 - .L_10)
.L_10:
        /*0004*/ 	.word	0x00000082


	//----- nvinfo : EIATTR_KPARAM_INFO
	.align		4
.L_11:
        /*0008*/ 	.byte	0x04, 0x17
        /*000a*/ 	.short	(.L_13 - .L_12)
.L_12:
        /*000c*/ 	.word	0x00000000
        /*0010*/ 	.short	0x0003
        /*0012*/ 	.short	0x0014
        /*0014*/ 	.byte	0x00, 0xf0, 0x11, 0x00


	//----- nvinfo : EIATTR_KPARAM_INFO
	.align		4
.L_13:
        /*0018*/ 	.byte	0x04, 0x17
        /*001a*/ 	.short	(.L_15 - .L_14)
.L_14:
        /*001c*/ 	.word	0x00000000
        /*0020*/ 	.short	0x0002
        /*0022*/ 	.short	0x0010
        /*0024*/ 	.byte	0x00, 0xf0, 0x11, 0x00


	//----- nvinfo : EIATTR_KPARAM_INFO
	.align		4
.L_15:
        /*0028*/ 	.byte	0x04, 0x17
        /*002a*/ 	.short	(.L_17 - .L_16)
.L_16:
        /*002c*/ 	.word	0x00000000
        /*0030*/ 	.short	0x0001
        /*0032*/ 	.short	0x0008
        /*0034*/ 	.byte	0x00, 0xf5, 0x21, 0x00


	//----- nvinfo : EIATTR_KPARAM_INFO
	.align		4
.L_17:
        /*0038*/ 	.byte	0x04, 0x17
        /*003a*/ 	.short	(.L_19 - .L_18)
.L_18:
        /*003c*/ 	.word	0x00000000
        /*0040*/ 	.short	0x0000
        /*0042*/ 	.short	0x0000
        /*0044*/ 	.byte	0x00, 0xf5, 0x21, 0x00


	//----- nvinfo : EIATTR_SPARSE_MMA_MASK
	.align		4
.L_19:
        /*0048*/ 	.byte	0x03, 0x50
        /*004a*/ 	.short	0x0000


	//----- nvinfo : EIATTR_MAXREG_COUNT
	.align		4
        /*004c*/ 	.byte	0x03, 0x1b
        /*004e*/ 	.short	0x00ff


	//----- nvinfo : EIATTR_NUM_BARRIERS
	.align		4
        /*0050*/ 	.byte	0x02, 0x4c
        /*0052*/ 	.byte	0x01
	.zero		1


	//----- nvinfo : EIATTR_MERCURY_ISA_VERSION
	.align		4
        /*0054*/ 	.byte	0x03, 0x5f
        /*0056*/ 	.short	0x0101


	//----- nvinfo : EIATTR_VRC_CTA_INIT_COUNT
	.align		4
        /*0058*/ 	.byte	0x02, 0x4a
	.zero		1
	.zero		1


	//----- nvinfo : EIATTR_EXIT_INSTR_OFFSETS
	.align		4
        /*005c*/ 	.byte	0x04, 0x1c
        /*005e*/ 	.short	(.L_21 - .L_20)


	//   ....[0]....
.L_20:
        /*0060*/ 	.word	0x00000070


	//   ....[1]....
        /*0064*/ 	.word	0x00000e80


	//   ....[2]....
        /*0068*/ 	.word	0x00001150


	//----- nvinfo : EIATTR_CRS_STACK_SIZE
	.align		4
.L_21:
        /*006c*/ 	.byte	0x04, 0x1e
        /*006e*/ 	.short	(.L_23 - .L_22)
.L_22:
        /*0070*/ 	.word	0x00000000


	//----- nvinfo : EIATTR_CBANK_PARAM_SIZE
	.align		4
.L_23:
        /*0074*/ 	.byte	0x03, 0x19
        /*0076*/ 	.short	0x0018


	//----- nvinfo : EIATTR_PARAM_CBANK
	.align		4
        /*0078*/ 	.byte	0x04, 0x0a
        /*007a*/ 	.short	(.L_25 - .L_24)
	.align		4
.L_24:
        /*007c*/ 	.word	index@(.nv.constant0._Z9LayerNormPKfPfii)
        /*0080*/ 	.short	0x0380
        /*0082*/ 	.short	0x0018


	//----- nvinfo : EIATTR_SW_WAR
	.align		4
.L_25:
        /*0084*/ 	.byte	0x04, 0x36
        /*0086*/ 	.short	(.L_27 - .L_26)
.L_26:
        /*0088*/ 	.word	0x00000008
.L_27:


//--------------------- .nv.callgraph             --------------------------
	.section	.nv.callgraph,"",@"SHT_CUDA_CALLGRAPH"
	.align	4
	.sectionentsize	8
	.align		4
        /*0000*/ 	.word	0x00000000
	.align		4
        /*0004*/ 	.word	0xffffffff
	.align		4
        /*0008*/ 	.word	0x00000000
	.align		4
        /*000c*/ 	.word	0xfffffffe
	.align		4
        /*0010*/ 	.word	0x00000000
	.align		4
        /*0014*/ 	.word	0xfffffffd
	.align		4
        /*0018*/ 	.word	0x00000000
	.align		4
        /*001c*/ 	.word	0xfffffffc


//--------------------- .text._Z9LayerNormPKfPfii --------------------------
	.section	.text._Z9LayerNormPKfPfii,"ax",@progbits
	.align	128
        .global         _Z9LayerNormPKfPfii
        .type           _Z9LayerNormPKfPfii,@function
        .size           _Z9LayerNormPKfPfii,(.L_x_38 - _Z9LayerNormPKfPfii)
        .other          _Z9LayerNormPKfPfii,@"STO_CUDA_ENTRY STV_DEFAULT"
_Z9LayerNormPKfPfii:
.text._Z9LayerNormPKfPfii:
[----:B------:R-:W-:Y:S01]  /*0000*/  LDC R1, c[0x0][0x37c] ;  /* 0x0000df00ff017b82 */ /* 0x000fe20000000800 */
[----:B------:R-:W0:Y:S07]  /*0010*/  S2R R3, SR_TID.X ;  /* 0x0000000000037919 */ /* 0x000e2e0000002100 */
[----:B------:R-:W0:Y:S01]  /*0020*/  S2UR UR4, SR_CTAID.X ;  /* 0x00000000000479c3 */ /* 0x000e220000002500 */
[----:B------:R-:W1:Y:S07]  /*0030*/  LDCU UR5, c[0x0][0x390] ;  /* 0x00007200ff0577ac */ /* 0x000e6e0008000800 */
[----:B------:R-:W0:Y:S02]  /*0040*/  LDC R2, c[0x0][0x360] ;  /* 0x0000d800ff027b82 */ /* 0x000e240000000800 */
[----:B0-----:R-:W-:-:S05]  /*0050*/  IMAD R2, R2, UR4, R3 ;  /* 0x0000000402027c24 */ /* 0x001fca000f8e0203 */
[----:B-1----:R-:W-:-:S13]  /*0060*/  ISETP.GE.AND P0, PT, R2, UR5, PT ;  /* 0x0000000502007c0c */ /* 0x002fda000bf06270 */
[----:B------:R-:W-:Y:S05]  /*0070*/  @P0 EXIT ;  /* 0x000000000000094d */ /* 0x000fea0003800000 */
[----:B------:R-:W0:Y:S01]  /*0080*/  S2R R5, SR_TID.Y ;  /* 0x0000000000057919 */ /* 0x000e220000002200 */
[----:B------:R-:W0:Y:S01]  /*0090*/  LDCU UR11, c[0x0][0x394] ;  /* 0x00007280ff0b77ac */ /* 0x000e220008000800 */
[----:B------:R-:W-:Y:S01]  /*00a0*/  BSSY.RECONVERGENT B0, `(.L_x_0) ;  /* 0x0000012000007945 */ /* 0x000fe20003800200 */
[----:B------:R-:W1:Y:S01]  /*00b0*/  LDCU.64 UR8, c[0x0][0x358] ;  /* 0x00006b00ff0877ac */ /* 0x000e620008000a00 */
[----:B0-----:R-:W-:-:S13]  /*00c0*/  ISETP.GE.AND P0, PT, R5, UR11, PT ;  /* 0x0000000b05007c0c */ /* 0x001fda000bf06270 */
[----:B-1----:R-:W-:Y:S05]  /*00d0*/  @P0 BRA `(.L_x_1) ;  /* 0x0000000000380947 */ /* 0x002fea0003800000 */
[----:B------:R-:W0:Y:S01]  /*00e0*/  S2R R3, SR_CgaCtaId ;  /* 0x0000000000037919 */ /* 0x000e220000008800 */
[----:B------:R-:W1:Y:S01]  /*00f0*/  LDC R4, c[0x0][0x364] ;  /* 0x0000d900ff047b82 */ /* 0x000e620000000800 */
[----:B------:R-:W-:-:S07]  /*0100*/  MOV R0, 0x400 ;  /* 0x0000040000007802 */ /* 0x000fce0000000f00 */
[----:B------:R-:W2:Y:S01]  /*0110*/  LDC.64 R8, c[0x0][0x380] ;  /* 0x0000e000ff087b82 */ /* 0x000ea20000000a00 */
[----:B0-----:R-:W-:Y:S02]  /*0120*/  LEA R0, R3, R0, 0x18 ;  /* 0x0000000003007211 */ /* 0x001fe400078ec0ff */
[----:B------:R-:W-:-:S07]  /*0130*/  MOV R3, R5 ;  /* 0x0000000500037202 */ /* 0x000fce0000000f00 */
.L_x_2:
[----:B------:R-:W-:-:S04]  /*0140*/  IMAD R7, R2, UR11, R3 ;  /* 0x0000000b02077c24 */ /* 0x000fc8000f8e0203 */
[----:B0-2---:R-:W-:-:S06]  /*0150*/  IMAD.WIDE R6, R7, 0x4, R8 ;  /* 0x0000000407067825 */ /* 0x005fcc00078e0208 */
[----:B------:R-:W2:Y:S01]  /*0160*/  LDG.E R6, desc[UR8][R6.64] ;  /* 0x0000000806067981 */ /* 0x000ea2000c1e1900 */
[----:B------:R-:W-:Y:S02]  /*0170*/  LEA R11, R3, R0, 0x2 ;  /* 0x00000000030b7211 */ /* 0x000fe400078e10ff */
[----:B-1----:R-:W-:-:S04]  /*0180*/  IADD3 R3, PT, PT, R4, R3, RZ ;  /* 0x0000000304037210 */ /* 0x002fc80007ffe0ff */
[----:B------:R-:W-:Y:S01]  /*0190*/  ISETP.GE.AND P0, PT, R3, UR11, PT ;  /* 0x0000000b03007c0c */ /* 0x000fe2000bf06270 */
[----:B--2---:R0:W-:-:S12]  /*01a0*/  STS [R11], R6 ;  /* 0x000000060b007388 */ /* 0x0041d80000000800 */
[----:B------:R-:W-:Y:S05]  /*01b0*/  @!P0 BRA `(.L_x_2) ;  /* 0xfffffffc00e08947 */ /* 0x000fea000383ffff */
.L_x_1:
[----:B------:R-:W-:Y:S05]  /*01c0*/  BSYNC.RECONVERGENT B0 ;  /* 0x0000000000007941 */ /* 0x000fea0003800200 */
.L_x_0:
[----:B------:R-:W-:Y:S01]  /*01d0*/  BAR.SYNC.DEFER_BLOCKING 0x0 ;  /* 0x0000000000007b1d */ /* 0x000fe20000010000 */
[----:B------:R-:W-:Y:S01]  /*01e0*/  UISETP.GE.AND UP0, UPT, UR11, 0x1, UPT ;  /* 0x000000010b00788c */ /* 0x000fe2000bf06270 */
[----:B------:R-:W-:-:S08]  /*01f0*/  HFMA2 R3, -RZ, RZ, 0, 0 ;  /* 0x00000000ff037431 */ /* 0x000fd000000001ff */
[----:B------:R-:W-:Y:S05]  /*0200*/  BRA.U !UP0, `(.L_x_3) ;  /* 0x0000000508507547 */ /* 0x000fea000b800000 */
[----:B------:R-:W-:Y:S01]  /*0210*/  UISETP.GE.U32.AND UP2, UPT, UR11, 0x10, UPT ;  /* 0x000000100b00788c */ /* 0x000fe2000bf46070 */
[----:B------:R-:W-:Y:S01]  /*0220*/  MOV R3, RZ ;  /* 0x000000ff00037202 */ /* 0x000fe20000000f00 */
[----:B------:R-:W-:Y:S01]  /*0230*/  ULOP3.LUT UR7, UR11, 0xf, URZ, 0xc0, !UPT ;  /* 0x0000000f0b077892 */ /* 0x000fe2000f8ec0ff */
[----:B------:R-:W-:-:S03]  /*0240*/  UMOV UR4, URZ ;  /* 0x000000ff00047c82 */ /* 0x000fc60008000000 */
[----:B------:R-:W-:-:S03]  /*0250*/  UISETP.NE.AND UP1, UPT, UR7, URZ, UPT ;  /* 0x000000ff0700728c */ /* 0x000fc6000bf25270 */
[----:B------:R-:W-:Y:S08]  /*0260*/  BRA.U !UP2, `(.L_x_4) ;  /* 0x000000010a7c7547 */ /* 0x000ff0000b800000 */
[----:B------:R-:W1:Y:S01]  /*0270*/  S2UR UR6, SR_CgaCtaId ;  /* 0x00000000000679c3 */ /* 0x000e620000008800 */
[----:B------:R-:W-:Y:S01]  /*0280*/  UMOV UR5, 0x400 ;  /* 0x0000040000057882 */ /* 0x000fe20000000000 */
[----:B------:R-:W-:Y:S01]  /*0290*/  ULOP3.LUT UR4, UR11, 0x7ffffff0, URZ, 0xc0, !UPT ;  /* 0x7ffffff00b047892 */ /* 0x000fe2000f8ec0ff */
[----:B------:R-:W-:Y:S01]  /*02a0*/  MOV R3, RZ ;  /* 0x000000ff00037202 */ /* 0x000fe20000000f00 */
[----:B-1----:R-:W-:Y:S02]  /*02b0*/  ULEA UR5, UR6, UR5, 0x18 ;  /* 0x0000000506057291 */ /* 0x002fe4000f8ec0ff */
[----:B------:R-:W-:Y:S02]  /*02c0*/  UIADD3 UR6, UPT, UPT, -UR4, URZ, URZ ;  /* 0x000000ff04067290 */ /* 0x000fe4000fffe1ff */
[----:B------:R-:W-:-:S12]  /*02d0*/  UIADD3 UR5, UPT, UPT, UR5, 0x20, URZ ;  /* 0x0000002005057890 */ /* 0x000fd8000fffe0ff */
.L_x_5:
[----:B0-----:R-:W0:Y:S01]  /*02e0*/  LDS.128 R8, [UR5+-0x20] ;  /* 0xffffe005ff087984 */ /* 0x001e220008000c00 */
[----:B------:R-:W-:-:S03]  /*02f0*/  UIADD3 UR6, UPT, UPT, UR6, 0x10, URZ ;  /* 0x0000001006067890 */ /* 0x000fc6000fffe0ff */
[----:B------:R-:W1:Y:S01]  /*0300*/  LDS.128 R16, [UR5+-0x10] ;  /* 0xfffff005ff107984 */ /* 0x000e620008000c00 */
[----:B------:R-:W-:-:S03]  /*0310*/  UISETP.NE.AND UP2, UPT, UR6, URZ, UPT ;  /* 0x000000ff0600728c */ /* 0x000fc6000bf45270 */
[----:B------:R-:W2:Y:S04]  /*0320*/  LDS.128 R12, [UR5] ;  /* 0x00000005ff0c7984 */ /* 0x000ea80008000c00 */
[----:B------:R-:W3:Y:S01]  /*0330*/  LDS.128 R20, [UR5+0x10] ;  /* 0x00001005ff147984 */ /* 0x000ee20008000c00 */
[----:B------:R-:W-:Y:S01]  /*0340*/  UIADD3 UR5, UPT, UPT, UR5, 0x40, URZ ;  /* 0x0000004005057890 */ /* 0x000fe2000fffe0ff */
[----:B0-----:R-:W-:-:S04]  /*0350*/  FADD R8, R8, R3 ;  /* 0x0000000308087221 */ /* 0x001fc80000000000 */
[----:B------:R-:W-:-:S04]  /*0360*/  FADD R9, R9, R8 ;  /* 0x0000000809097221 */ /* 0x000fc80000000000 */
[----:B------:R-:W-:-:S04]  /*0370*/  FADD R10, R10, R9 ;  /* 0x000000090a0a7221 */ /* 0x000fc80000000000 */
[----:B------:R-:W-:-:S04]  /*0380*/  FADD R11, R11, R10 ;  /* 0x0000000a0b0b7221 */ /* 0x000fc80000000000 */
[----:B-1----:R-:W-:-:S04]  /*0390*/  FADD R16, R11, R16 ;  /* 0x000000100b107221 */ /* 0x002fc80000000000 */
[----:B------:R-:W-:-:S04]  /*03a0*/  FADD R17, R17, R16 ;  /* 0x0000001011117221 */ /* 0x000fc80000000000 */
[----:B------:R-:W-:-:S04]  /*03b0*/  FADD R18, R18, R17 ;  /* 0x0000001112127221 */ /* 0x000fc80000000000 */
[----:B------:R-:W-:-:S04]  /*03c0*/  FADD R19, R19, R18 ;  /* 0x0000001213137221 */ /* 0x000fc80000000000 */
[----:B--2---:R-:W-:-:S04]  /*03d0*/  FADD R12, R19, R12 ;  /* 0x0000000c130c7221 */ /* 0x004fc80000000000 */
[----:B------:R-:W-:-:S04]  /*03e0*/  FADD R13, R13, R12 ;  /* 0x0000000c0d0d7221 */ /* 0x000fc80000000000 */
[----:B------:R-:W-:-:S04]  /*03f0*/  FADD R14, R14, R13 ;  /* 0x0000000d0e0e7221 */ /* 0x000fc80000000000 */
[----:B------:R-:W-:-:S04]  /*0400*/  FADD R15, R15, R14 ;  /* 0x0000000e0f0f7221 */ /* 0x000fc80000000000 */
[----:B---3--:R-:W-:-:S04]  /*0410*/  FADD R20, R15, R20 ;  /* 0x000000140f147221 */ /* 0x008fc80000000000 */
[----:B------:R-:W-:-:S04]  /*0420*/  FADD R21, R21, R20 ;  /* 0x0000001415157221 */ /* 0x000fc80000000000 */
[----:B------:R-:W-:-:S04]  /*0430*/  FADD R22, R22, R21 ;  /* 0x0000001516167221 */ /* 0x000fc80000000000 */
[----:B------:R-:W-:Y:S01]  /*0440*/  FADD R3, R23, R22 ;  /* 0x0000001617037221 */ /* 0x000fe20000000000 */
[----:B------:R-:W-:Y:S06]  /*0450*/  BRA.U UP2, `(.L_x_5) ;  /* 0xfffffffd02a07547 */ /* 0x000fec000b83ffff */
.L_x_4:
[----:B------:R-:W-:Y:S05]  /*0460*/  BRA.U !UP1, `(.L_x_3) ;  /* 0x0000000109b87547 */ /* 0x000fea000b800000 */
[----:B------:R-:W-:Y:S02]  /*0470*/  UISETP.GE.U32.AND UP1, UPT, UR7, 0x8, UPT ;  /* 0x000000080700788c */ /* 0x000fe4000bf26070 */
[----:B------:R-:W-:-:S04]  /*0480*/  ULOP3.LUT UR10, UR11, 0x7, URZ, 0xc0, !UPT ;  /* 0x000000070b0a7892 */ /* 0x000fc8000f8ec0ff */
[----:B------:R-:W-:-:S03]  /*0490*/  UISETP.NE.AND UP2, UPT, UR10, URZ, UPT ;  /* 0x000000ff0a00728c */ /* 0x000fc6000bf45270 */
[----:B------:R-:W-:Y:S08]  /*04a0*/  BRA.U !UP1, `(.L_x_6) ;  /* 0x00000001093c7547 */ /* 0x000ff0000b800000 */
[----:B------:R-:W1:Y:S01]  /*04b0*/  S2UR UR6, SR_CgaCtaId ;  /* 0x00000000000679c3 */ /* 0x000e620000008800 */
[----:B------:R-:W-:Y:S02]  /*04c0*/  UMOV UR5, 0x400 ;  /* 0x0000040000057882 */ /* 0x000fe40000000000 */
[----:B-1----:R-:W-:-:S04]  /*04d0*/  ULEA UR5, UR6, UR5, 0x18 ;  /* 0x0000000506057291 */ /* 0x002fc8000f8ec0ff */
[----:B------:R-:W-:Y:S02]  /*04e0*/  ULEA UR5, UR4, UR5, 0x2 ;  /* 0x0000000504057291 */ /* 0x000fe4000f8e10ff */
[----:B------:R-:W-:-:S07]  /*04f0*/  UIADD3 UR4, UPT, UPT, UR4, 0x8, URZ ;  /* 0x0000000804047890 */ /* 0x000fce000fffe0ff */
[----:B------:R-:W1:Y:S04]  /*0500*/  LDS.128 R12, [UR5] ;  /* 0x00000005ff0c7984 */ /* 0x000e680008000c00 */
[----:B0-----:R-:W0:Y:S01]  /*0510*/  LDS.128 R8, [UR5+0x10] ;  /* 0x00001005ff087984 */ /* 0x001e220008000c00 */
[----:B-1----:R-:W-:-:S04]  /*0520*/  FADD R12, R3, R12 ;  /* 0x0000000c030c7221 */ /* 0x002fc80000000000 */
[----:B------:R-:W-:-:S04]  /*0530*/  FADD R13, R12, R13 ;  /* 0x0000000d0c0d7221 */ /* 0x000fc80000000000 */
[----:B------:R-:W-:-:S04]  /*0540*/  FADD R14, R13, R14 ;  /* 0x0000000e0d0e7221 */ /* 0x000fc80000000000 */
[----:B------:R-:W-:-:S04]  /*0550*/  FADD R15, R14, R15 ;  /* 0x0000000f0e0f7221 */ /* 0x000fc80000000000 */
[----:B0-----:R-:W-:-:S04]  /*0560*/  FADD R8, R15, R8 ;  /* 0x000000080f087221 */ /* 0x001fc80000000000 */
[----:B------:R-:W-:-:S04]  /*0570*/  FADD R9, R8, R9 ;  /* 0x0000000908097221 */ /* 0x000fc80000000000 */
[----:B------:R-:W-:-:S04]  /*0580*/  FADD R10, R9, R10 ;  /* 0x0000000a090a7221 */ /* 0x000fc80000000000 */
[----:B------:R-:W-:-:S07]  /*0590*/  FADD R3, R10, R11 ;  /* 0x0000000b0a037221 */ /* 0x000fce0000000000 */
.L_x_6:
        /* <DEDUP_REMOVED lines=10> */
[----:B0-----:R-:W0:Y:S02]  /*0640*/  LDS.128 R8, [UR6] ;  /* 0x00000006ff087984 */ /* 0x001e240008000c00 */
[----:B0-----:R-:W-:-:S04]  /*0650*/  FADD R8, R3, R8 ;  /* 0x0000000803087221 */ /* 0x001fc80000000000 */
[----:B------:R-:W-:-:S04]  /*0660*/  FADD R9, R8, R9 ;  /* 0x0000000908097221 */ /* 0x000fc80000000000 */
[----:B------:R-:W-:-:S04]  /*0670*/  FADD R10, R9, R10 ;  /* 0x0000000a090a7221 */ /* 0x000fc80000000000 */
[----:B------:R-:W-:-:S07]  /*0680*/  FADD R3, R10, R11 ;  /* 0x0000000b0a037221 */ /* 0x000fce0000000000 */
.L_x_7:
[----:B------:R-:W-:Y:S05]  /*0690*/  BRA.U !UP2, `(.L_x_3) ;  /* 0x000000010a2c7547 */ /* 0x000fea000b800000 */
[----:B------:R-:W1:Y:S01]  /*06a0*/  S2UR UR7, SR_CgaCtaId ;  /* 0x00000000000779c3 */ /* 0x000e620000008800 */
[----:B------:R-:W-:Y:S01]  /*06b0*/  UMOV UR6, 0x400 ;  /* 0x0000040000067882 */ /* 0x000fe20000000000 */
[----:B------:R-:W-:Y:S02]  /*06c0*/  UIADD3 UR5, UPT, UPT, -UR5, URZ, URZ ;  /* 0x000000ff05057290 */ /* 0x000fe4000fffe1ff */
[----:B-1----:R-:W-:-:S04]  /*06d0*/  ULEA UR6, UR7, UR6, 0x18 ;  /* 0x0000000607067291 */ /* 0x002fc8000f8ec0ff */
[----:B------:R-:W-:-:S12]  /*06e0*/  ULEA UR4, UR4, UR6, 0x2 ;  /* 0x0000000604047291 */ /* 0x000fd8000f8e10ff */
.L_x_8:
[----:B------:R-:W1:Y:S01]  /*06f0*/  LDS R0, [UR4] ;  /* 0x00000004ff007984 */ /* 0x000e620008000800 */
[----:B------:R-:W-:Y:S02]  /*0700*/  UIADD3 UR5, UPT, UPT, UR5, 0x1, URZ ;  /* 0x0000000105057890 */ /* 0x000fe4000fffe0ff */
[----:B------:R-:W-:Y:S02]  /*0710*/  UIADD3 UR4, UPT, UPT, UR4, 0x4, URZ ;  /* 0x0000000404047890 */ /* 0x000fe4000fffe0ff */
[----:B------:R-:W-:Y:S01]  /*0720*/  UISETP.NE.AND UP1, UPT, UR5, URZ, UPT ;  /* 0x000000ff0500728c */ /* 0x000fe2000bf25270 */
[----:B-1----:R-:W-:-:S08]  /*0730*/  FADD R3, R0, R3 ;  /* 0x0000000300037221 */ /* 0x002fd00000000000 */
[----:B------:R-:W-:Y:S05]  /*0740*/  BRA.U UP1, `(.L_x_8) ;  /* 0xfffffffd01e87547 */ /* 0x000fea000b83ffff */
.L_x_3:
[----:B0-----:R-:W-:-:S04]  /*0750*/  I2FP.F32.S32 R6, UR11 ;  /* 0x0000000b00067c45 */ /* 0x001fc80008201400 */
[----:B------:R-:W0:Y:S08]  /*0760*/  MUFU.RCP R7, R6 ;  /* 0x0000000600077308 */ /* 0x000e300000001000 */
[----:B------:R-:W1:Y:S01]  /*0770*/  FCHK P0, R3, R6 ;  /* 0x0000000603007302 */ /* 0x000e620000000000 */
[----:B0-----:R-:W-:-:S04]  /*0780*/  FFMA R0, -R6, R7, 1 ;  /* 0x3f80000006007423 */ /* 0x001fc80000000107 */
[----:B------:R-:W-:-:S04]  /*0790*/  FFMA R0, R7, R0, R7 ;  /* 0x0000000007007223 */ /* 0x000fc80000000007 */
[----:B------:R-:W-:-:S04]  /*07a0*/  FFMA R7, R0, R3, RZ ;  /* 0x0000000300077223 */ /* 0x000fc800000000ff */
[----:B------:R-:W-:-:S04]  /*07b0*/  FFMA R4, -R6, R7, R3 ;  /* 0x0000000706047223 */ /* 0x000fc80000000103 */
[----:B------:R-:W-:Y:S01]  /*07c0*/  FFMA R4, R0, R4, R7 ;  /* 0x0000000400047223 */ /* 0x000fe20000000007 */
[----:B-1----:R-:W-:Y:S06]  /*07d0*/  @!P0 BRA `(.L_x_9) ;  /* 0x0000000000148947 */ /* 0x002fec0003800000 */
[----:B------:R-:W-:Y:S02]  /*07e0*/  MOV R0, R3 ;  /* 0x0000000300007202 */ /* 0x000fe40000000f00 */
[----:B------:R-:W-:Y:S02]  /*07f0*/  MOV R3, R6 ;  /* 0x0000000600037202 */ /* 0x000fe40000000f00 */
[----:B------:R-:W-:-:S07]  /*0800*/  MOV R8, 0x820 ;  /* 0x0000082000087802 */ /* 0x000fce0000000f00 */
[----:B------:R-:W-:Y:S05]  /*0810*/  CALL.REL.NOINC `($__internal_1_$__cuda_sm3x_div_rn_noftz_f32_slowpath) ;  /* 0x0000000800ac7944 */ /* 0x000fea0003c00000 */
[----:B------:R-:W-:-:S07]  /*0820*/  MOV R4, R0 ;  /* 0x0000000000047202 */ /* 0x000fce0000000f00 */
.L_x_9:
[----:B------:R-:W-:Y:S01]  /*0830*/  HFMA2 R3, -RZ, RZ, 0, 0 ;  /* 0x00000000ff037431 */ /* 0x000fe200000001ff */
[----:B------:R-:W-:Y:S06]  /*0840*/  BRA.U !UP0, `(.L_x_10) ;  /* 0x00000005083c7547 */ /* 0x000fec000b800000 */
[----:B------:R-:W0:Y:S01]  /*0850*/  LDCU UR6, c[0x0][0x394] ;  /* 0x00007280ff0677ac */ /* 0x000e220008000800 */
[----:B------:R-:W-:Y:S01]  /*0860*/  MOV R3, RZ ;  /* 0x000000ff00037202 */ /* 0x000fe20000000f00 */
[----:B------:R-:W-:Y:S01]  /*0870*/  UMOV UR4, URZ ;  /* 0x000000ff00047c82 */ /* 0x000fe20008000000 */
[----:B0-----:R-:W-:Y:S02]  /*0880*/  UISETP.GE.U32.AND UP0, UPT, UR6, 0x8, UPT ;  /* 0x000000080600788c */ /* 0x001fe4000bf06070 */
[----:B------:R-:W-:-:S04]  /*0890*/  ULOP3.LUT UR10, UR6, 0x7, URZ, 0xc0, !UPT ;  /* 0x00000007060a7892 */ /* 0x000fc8000f8ec0ff */
[----:B------:R-:W-:-:S03]  /*08a0*/  UISETP.NE.AND UP1, UPT, UR10, URZ, UPT ;  /* 0x000000ff0a00728c */ /* 0x000fc6000bf25270 */
[----:B------:R-:W-:Y:S08]  /*08b0*/  BRA.U !UP0, `(.L_x_11) ;  /* 0x0000000108747547 */ /* 0x000ff0000b800000 */
[----:B------:R-:W0:Y:S01]  /*08c0*/  S2UR UR7, SR_CgaCtaId ;  /* 0x00000000000779c3 */ /* 0x000e220000008800 */
[----:B------:R-:W-:Y:S01]  /*08d0*/  UMOV UR5, 0x400 ;  /* 0x0000040000057882 */ /* 0x000fe20000000000 */
[----:B------:R-:W-:Y:S01]  /*08e0*/  ULOP3.LUT UR4, UR6, 0x7ffffff8, URZ, 0xc0, !UPT ;  /* 0x7ffffff806047892 */ /* 0x000fe2000f8ec0ff */
[----:B------:R-:W-:Y:S01]  /*08f0*/  MOV R3, RZ ;  /* 0x000000ff00037202 */ /* 0x000fe20000000f00 */
[----:B0-----:R-:W-:Y:S02]  /*0900*/  ULEA UR5, UR7, UR5, 0x18 ;  /* 0x0000000507057291 */ /* 0x001fe4000f8ec0ff */
[----:B------:R-:W-:Y:S02]  /*0910*/  UIADD3 UR7, UPT, UPT, -UR4, URZ, URZ ;  /* 0x000000ff04077290 */ /* 0x000fe4000fffe1ff */
[----:B------:R-:W-:-:S12]  /*0920*/  UIADD3 UR5, UPT, UPT, UR5, 0x10, URZ ;  /* 0x0000001005057890 */ /* 0x000fd8000fffe0ff */
.L_x_12:
[----:B------:R-:W0:Y:S01]  /*0930*/  LDS.128 R8, [UR5+-0x10] ;  /* 0xfffff005ff087984 */ /* 0x000e220008000c00 */
[----:B------:R-:W-:-:S03]  /*0940*/  UIADD3 UR7, UPT, UPT, UR7, 0x8, URZ ;  /* 0x0000000807077890 */ /* 0x000fc6000fffe0ff */
[----:B------:R-:W1:Y:S01]  /*0950*/  LDS.128 R12, [UR5] ;  /* 0x00000005ff0c7984 */ /* 0x000e620008000c00 */
[----:B------:R-:W-:Y:S02]  /*0960*/  UISETP.NE.AND UP0, UPT, UR7, URZ, UPT ;  /* 0x000000ff0700728c */ /* 0x000fe4000bf05270 */
[----:B------:R-:W-:Y:S01]  /*0970*/  UIADD3 UR5, UPT, UPT, UR5, 0x20, URZ ;  /* 0x0000002005057890 */ /* 0x000fe2000fffe0ff */
[--C-:B0-----:R-:W-:Y:S01]  /*0980*/  FADD R8, R8, -R4.reuse ;  /* 0x8000000408087221 */ /* 0x101fe20000000000 */
[--C-:B------:R-:W-:Y:S01]  /*0990*/  FADD R0, R9, -R4.reuse ;  /* 0x8000000409007221 */ /* 0x100fe20000000000 */
[--C-:B------:R-:W-:Y:S02]  /*09a0*/  FADD R10, R10, -R4.reuse ;  /* 0x800000040a0a7221 */ /* 0x100fe40000000000 */
[----:B------:R-:W-:Y:S01]  /*09b0*/  FFMA R3, R8, R8, R3 ;  /* 0x0000000808037223 */ /* 0x000fe20000000003 */
[--C-:B-1----:R-:W-:Y:S01]  /*09c0*/  FADD R12, R12, -R4.reuse ;  /* 0x800000040c0c7221 */ /* 0x102fe20000000000 */
[----:B------:R-:W-:-:S02]  /*09d0*/  FADD R14, R14, -R4 ;  /* 0x800000040e0e7221 */ /* 0x000fc40000000000 */
[----:B------:R-:W-:Y:S01]  /*09e0*/  FFMA R3, R0, R0, R3 ;  /* 0x0000000000037223 */ /* 0x000fe20000000003 */
[----:B------:R-:W-:-:S03]  /*09f0*/  FADD R0, R11, -R4 ;  /* 0x800000040b007221 */ /* 0x000fc60000000000 */
[----:B------:R-:W-:-:S04]  /*0a00*/  FFMA R3, R10, R10, R3 ;  /* 0x0000000a0a037223 */ /* 0x000fc80000000003 */
[----:B------:R-:W-:Y:S01]  /*0a10*/  FFMA R3, R0, R0, R3 ;  /* 0x0000000000037223 */ /* 0x000fe20000000003 */
[----:B------:R-:W-:-:S03]  /*0a20*/  FADD R0, R13, -R4 ;  /* 0x800000040d007221 */ /* 0x000fc60000000000 */
[----:B------:R-:W-:-:S04]  /*0a30*/  FFMA R3, R12, R12, R3 ;  /* 0x0000000c0c037223 */ /* 0x000fc80000000003 */
[----:B------:R-:W-:Y:S01]  /*0a40*/  FFMA R3, R0, R0, R3 ;  /* 0x0000000000037223 */ /* 0x000fe20000000003 */
[----:B------:R-:W-:-:S03]  /*0a50*/  FADD R0, R15, -R4 ;  /* 0x800000040f007221 */ /* 0x000fc60000000000 */
[----:B------:R-:W-:-:S04]  /*0a60*/  FFMA R3, R14, R14, R3 ;  /* 0x0000000e0e037223 */ /* 0x000fc80000000003 */
[----:B------:R-:W-:Y:S01]  /*0a70*/  FFMA R3, R0, R0, R3 ;  /* 0x0000000000037223 */ /* 0x000fe20000000003 */
[----:B------:R-:W-:Y:S06]  /*0a80*/  BRA.U UP0, `(.L_x_12) ;  /* 0xfffffffd00a87547 */ /* 0x000fec000b83ffff */
.L_x_11:
[----:B------:R-:W-:Y:S05]  /*0a90*/  BRA.U !UP1, `(.L_x_10) ;  /* 0x0000000109a87547 */ /* 0x000fea000b800000 */
[----:B------:R-:W-:Y:S02]  /*0aa0*/  UISETP.GE.U32.AND UP0, UPT, UR10, 0x4, UPT ;  /* 0x000000040a00788c */ /* 0x000fe4000bf06070 */
[----:B------:R-:W-:-:S04]  /*0ab0*/  ULOP3.LUT UR11, UR6, 0x3, URZ, 0xc0, !UPT ;  /* 0x00000003060b7892 */ /* 0x000fc8000f8ec0ff */
[----:B------:R-:W-:-:S03]  /*0ac0*/  UISETP.NE.AND UP1, UPT, UR11, URZ, UPT ;  /* 0x000000ff0b00728c */ /* 0x000fc6000bf25270 */
[----:B------:R-:W-:Y:S08]  /*0ad0*/  BRA.U !UP0, `(.L_x_13) ;  /* 0x00000001083c7547 */ /* 0x000ff0000b800000 */
[----:B------:R-:W0:Y:S01]  /*0ae0*/  S2UR UR7, SR_CgaCtaId ;  /* 0x00000000000779c3 */ /* 0x000e220000008800 */
[----:B------:R-:W-:Y:S02]  /*0af0*/  UMOV UR5, 0x400 ;  /* 0x0000040000057882 */ /* 0x000fe40000000000 */
[----:B0-----:R-:W-:-:S04]  /*0b00*/  ULEA UR5, UR7, UR5, 0x18 ;  /* 0x0000000507057291 */ /* 0x001fc8000f8ec0ff */
[----:B------:R-:W-:Y:S02]  /*0b10*/  ULEA UR5, UR4, UR5, 0x2 ;  /* 0x0000000504057291 */ /* 0x000fe4000f8e10ff */
[----:B------:R-:W-:-:S07]  /*0b20*/  UIADD3 UR4, UPT, UPT, UR4, 0x4, URZ ;  /* 0x0000000404047890 */ /* 0x000fce000fffe0ff */
[----:B------:R-:W0:Y:S04]  /*0b30*/  LDS.64 R8, [UR5] ;  /* 0x00000005ff087984 */ /* 0x000e280008000a00 */
[----:B------:R-:W1:Y:S01]  /*0b40*/  LDS.64 R10, [UR5+0x8] ;  /* 0x00000805ff0a7984 */ /* 0x000e620008000a00 */
[----:B0-----:R-:W-:Y:S01]  /*0b50*/  FADD R8, R8, -R4 ;  /* 0x8000000408087221 */ /* 0x001fe20000000000 */
[----:B------:R-:W-:-:S03]  /*0b60*/  FADD R0, -R4, R9 ;  /* 0x0000000904007221 */ /* 0x000fc60000000100 */
[----:B------:R-:W-:Y:S01]  /*0b70*/  FFMA R3, R8, R8, R3 ;  /* 0x0000000808037223 */ /* 0x000fe20000000003 */
[----:B-1----:R-:W-:-:S03]  /*0b80*/  FADD R10, R10, -R4 ;  /* 0x800000040a0a7221 */ /* 0x002fc60000000000 */
[----:B------:R-:W-:Y:S01]  /*0b90*/  FFMA R3, R0, R0, R3 ;  /* 0x0000000000037223 */ /* 0x000fe20000000003 */
[----:B------:R-:W-:-:S03]  /*0ba0*/  FADD R0, -R4, R11 ;  /* 0x0000000b04007221 */ /* 0x000fc60000000100 */
[----:B------:R-:W-:-:S04]  /*0bb0*/  FFMA R3, R10, R10, R3 ;  /* 0x0000000a0a037223 */ /* 0x000fc80000000003 */
[----:B------:R-:W-:-:S07]  /*0bc0*/  FFMA R3, R0, R0, R3 ;  /* 0x0000000000037223 */ /* 0x000fce0000000003 */
.L_x_13:
[----:B------:R-:W-:Y:S05]  /*0bd0*/  BRA.U !UP1, `(.L_x_10) ;  /* 0x0000000109587547 */ /* 0x000fea000b800000 */
[----:B------:R-:W-:Y:S02]  /*0be0*/  UISETP.NE.AND UP0, UPT, UR11, 0x1, UPT ;  /* 0x000000010b00788c */ /* 0x000fe4000bf05270 */
[----:B------:R-:W-:-:S04]  /*0bf0*/  ULOP3.LUT UR5, UR6, 0x1, URZ, 0xc0, !UPT ;  /* 0x0000000106057892 */ /* 0x000fc8000f8ec0ff */
[----:B------:R-:W-:-:S03]  /*0c00*/  UISETP.NE.U32.AND UP1, UPT, UR5, 0x1, UPT ;  /* 0x000000010500788c */ /* 0x000fc6000bf25070 */
[----:B------:R-:W-:Y:S08]  /*0c10*/  BRA.U !UP0, `(.L_x_14) ;  /* 0x0000000108287547 */ /* 0x000ff0000b800000 */
[----:B------:R-:W0:Y:S01]  /*0c20*/  S2UR UR6, SR_CgaCtaId ;  /* 0x00000000000679c3 */ /* 0x000e220000008800 */
[----:B------:R-:W-:Y:S02]  /*0c30*/  UMOV UR5, 0x400 ;  /* 0x0000040000057882 */ /* 0x000fe40000000000 */
[----:B0-----:R-:W-:-:S04]  /*0c40*/  ULEA UR5, UR6, UR5, 0x18 ;  /* 0x0000000506057291 */ /* 0x001fc8000f8ec0ff */
[----:B------:R-:W-:Y:S02]  /*0c50*/  ULEA UR5, UR4, UR5, 0x2 ;  /* 0x0000000504057291 */ /* 0x000fe4000f8e10ff */
[----:B------:R-:W-:-:S07]  /*0c60*/  UIADD3 UR4, UPT, UPT, UR4, 0x2, URZ ;  /* 0x0000000204047890 */ /* 0x000fce000fffe0ff */
[----:B------:R-:W0:Y:S02]  /*0c70*/  LDS.64 R8, [UR5] ;  /* 0x00000005ff087984 */ /* 0x000e240008000a00 */
[----:B0-----:R-:W-:Y:S01]  /*0c80*/  FADD R8, R8, -R4 ;  /* 0x8000000408087221 */ /* 0x001fe20000000000 */
[----:B------:R-:W-:-:S03]  /*0c90*/  FADD R0, -R4, R9 ;  /* 0x0000000904007221 */ /* 0x000fc60000000100 */
[----:B------:R-:W-:-:S04]  /*0ca0*/  FFMA R3, R8, R8, R3 ;  /* 0x0000000808037223 */ /* 0x000fc80000000003 */
[----:B------:R-:W-:-:S07]  /*0cb0*/  FFMA R3, R0, R0, R3 ;  /* 0x0000000000037223 */ /* 0x000fce0000000003 */
.L_x_14:
[----:B------:R-:W-:Y:S05]  /*0cc0*/  BRA.U UP1, `(.L_x_10) ;  /* 0x00000001011c7547 */ /* 0x000fea000b800000 */
[----:B------:R-:W0:Y:S01]  /*0cd0*/  S2UR UR6, SR_CgaCtaId ;  /* 0x00000000000679c3 */ /* 0x000e220000008800 */
[----:B------:R-:W-:Y:S02]  /*0ce0*/  UMOV UR5, 0x400 ;  /* 0x0000040000057882 */ /* 0x000fe40000000000 */
[----:B0-----:R-:W-:-:S04]  /*0cf0*/  ULEA UR5, UR6, UR5, 0x18 ;  /* 0x0000000506057291 */ /* 0x001fc8000f8ec0ff */
[----:B------:R-:W-:-:S09]  /*0d00*/  ULEA UR4, UR4, UR5, 0x2 ;  /* 0x0000000504047291 */ /* 0x000fd2000f8e10ff */
[----:B------:R-:W0:Y:S02]  /*0d10*/  LDS R7, [UR4] ;  /* 0x00000004ff077984 */ /* 0x000e240008000800 */
[----:B0-----:R-:W-:-:S04]  /*0d20*/  FADD R0, R7, -R4 ;  /* 0x8000000407007221 */ /* 0x001fc80000000000 */
[----:B------:R-:W-:-:S07]  /*0d30*/  FFMA R3, R0, R0, R3 ;  /* 0x0000000000037223 */ /* 0x000fce0000000003 */
.L_x_10:
[----:B------:R-:W0:Y:S01]  /*0d40*/  MUFU.RCP R7, R6 ;  /* 0x0000000600077308 */ /* 0x000e220000001000 */
[----:B------:R-:W1:Y:S01]  /*0d50*/  LDCU UR4, c[0x0][0x394] ;  /* 0x00007280ff0477ac */ /* 0x000e620008000800 */
[----:B------:R-:W-:Y:S06]  /*0d60*/  BSSY.RECONVERGENT B0, `(.L_x_15) ;  /* 0x000000d000007945 */ /* 0x000fec0003800200 */
[----:B------:R-:W2:Y:S01]  /*0d70*/  FCHK P0, R3, R6 ;  /* 0x0000000603007302 */ /* 0x000ea20000000000 */
[----:B0-----:R-:W-:Y:S01]  /*0d80*/  FFMA R0, -R6, R7, 1 ;  /* 0x3f80000006007423 */ /* 0x001fe20000000107 */
[----:B-1----:R-:W-:-:S03]  /*0d90*/  ISETP.GE.AND P2, PT, R5, UR4, PT ;  /* 0x0000000405007c0c */ /* 0x002fc6000bf46270 */
[----:B------:R-:W-:-:S04]  /*0da0*/  FFMA R0, R7, R0, R7 ;  /* 0x0000000007007223 */ /* 0x000fc80000000007 */
[----:B------:R-:W-:-:S04]  /*0db0*/  FFMA R7, R0, R3, RZ ;  /* 0x0000000300077223 */ /* 0x000fc800000000ff */
[----:B------:R-:W-:-:S04]  /*0dc0*/  FFMA R8, -R6, R7, R3 ;  /* 0x0000000706087223 */ /* 0x000fc80000000103 */
[----:B------:R-:W-:Y:S01]  /*0dd0*/  FFMA R0, R0, R8, R7 ;  /* 0x0000000800007223 */ /* 0x000fe20000000007 */
[----:B--2---:R-:W-:Y:S06]  /*0de0*/  @!P0 BRA `(.L_x_16) ;  /* 0x0000000000108947 */ /* 0x004fec0003800000 */
[----:B------:R-:W-:Y:S02]  /*0df0*/  MOV R0, R3 ;  /* 0x0000000300007202 */ /* 0x000fe40000000f00 */
[----:B------:R-:W-:Y:S02]  /*0e00*/  MOV R3, R6 ;  /* 0x0000000600037202 */ /* 0x000fe40000000f00 */
[----:B------:R-:W-:-:S07]  /*0e10*/  MOV R8, 0xe30 ;  /* 0x00000e3000087802 */ /* 0x000fce0000000f00 */
[----:B------:R-:W-:Y:S05]  /*0e20*/  CALL.REL.NOINC `($__internal_1_$__cuda_sm3x_div_rn_noftz_f32_slowpath) ;  /* 0x0000000400287944 */ /* 0x000fea0003c00000 */
.L_x_16:
[----:B------:R-:W-:Y:S05]  /*0e30*/  BSYNC.RECONVERGENT B0 ;  /* 0x0000000000007941 */ /* 0x000fea0003800200 */
.L_x_15:
[----:B------:R-:W0:Y:S01]  /*0e40*/  F2F.F64.F32 R6, R0 ;  /* 0x0000000000067310 */ /* 0x000e220000201800 */
[----:B------:R-:W-:Y:S01]  /*0e50*/  UMOV UR4, 0x9abcaf48 ;  /* 0x9abcaf4800047882 */ /* 0x000fe20000000000 */
[----:B------:R-:W-:Y:S02]  /*0e60*/  UMOV UR5, 0x3e7ad7f2 ;  /* 0x3e7ad7f200057882 */ /* 0x000fe40000000000 */
[----:B0-----:R-:W-:Y:S01]  /*0e70*/  DADD R6, R6, UR4 ;  /* 0x0000000406067e29 */ /* 0x001fe20008000000 */
[----:B------:R-:W-:Y:S10]  /*0e80*/  @P2 EXIT ;  /* 0x000000000000294d */ /* 0x000ff40003800000 */
[----:B------:R-:W0:Y:S01]  /*0e90*/  F2F.F32.F64 R8, R6 ;  /* 0x0000000600087310 */ /* 0x000e220000301000 */
[----:B------:R-:W1:Y:S01]  /*0ea0*/  LDCU UR6, c[0x0][0x364] ;  /* 0x00006c80ff0677ac */ /* 0x000e620008000800 */
[----:B------:R-:W-:Y:S01]  /*0eb0*/  BSSY.RECONVERGENT B0, `(.L_x_17) ;  /* 0x000000e000007945 */ /* 0x000fe20003800200 */
[----:B0-----:R-:W-:-:S05]  /*0ec0*/  IADD3 R0, PT, PT, R8, -0xd000000, RZ ;  /* 0xf300000008007810 */ /* 0x001fca0007ffe0ff */
[----:B------:R0:W2:Y:S01]  /*0ed0*/  MUFU.RSQ R9, R8 ;  /* 0x0000000800097308 */ /* 0x0000a20000001400 */
[----:B------:R-:W-:-:S13]  /*0ee0*/  ISETP.GT.U32.AND P0, PT, R0, 0x727fffff, PT ;  /* 0x727fffff0000780c */ /* 0x000fda0003f04070 */
[----:B01----:R-:W-:Y:S05]  /*0ef0*/  @!P0 BRA `(.L_x_18) ;  /* 0x0000000000148947 */ /* 0x003fea0003800000 */
[----:B------:R-:W-:Y:S01]  /*0f00*/  BSSY.RECONVERGENT B1, `(.L_x_19) ;  /* 0x0000003000017945 */ /* 0x000fe20003800200 */
[----:B------:R-:W-:-:S07]  /*0f10*/  MOV R10, 0xf30 ;  /* 0x00000f30000a7802 */ /* 0x000fce0000000f00 */
[----:B--2---:R-:W-:Y:S05]  /*0f20*/  CALL.REL.NOINC `($__internal_0_$__cuda_sm20_sqrt_rn_f32_slowpath) ;  /* 0x00000000008c7944 */ /* 0x004fea0003c00000 */
[----:B------:R-:W-:Y:S05]  /*0f30*/  BSYNC.RECONVERGENT B1 ;  /* 0x0000000000017941 */ /* 0x000fea0003800200 */
.L_x_19:
[----:B------:R-:W-:Y:S05]  /*0f40*/  BRA `(.L_x_20) ;  /* 0x0000000000107947 */ /* 0x000fea0003800000 */
.L_x_18:
[----:B--2---:R-:W-:Y:S01]  /*0f50*/  FMUL.FTZ R3, R8, R9 ;  /* 0x0000000908037220 */ /* 0x004fe20000410000 */
[----:B------:R-:W-:-:S03]  /*0f60*/  FMUL.FTZ R6, R9, 0.5 ;  /* 0x3f00000009067820 */ /* 0x000fc60000410000 */
[----:B------:R-:W-:-:S04]  /*0f70*/  FFMA R0, -R3, R3, R8 ;  /* 0x0000000303007223 */ /* 0x000fc80000000108 */
[----:B------:R-:W-:-:S07]  /*0f80*/  FFMA R3, R0, R6, R3 ;  /* 0x0000000600037223 */ /* 0x000fce0000000003 */
.L_x_20:
[----:B------:R-:W-:Y:S05]  /*0f90*/  BSYNC.RECONVERGENT B0 ;  /* 0x0000000000007941 */ /* 0x000fea0003800200 */
.L_x_17:
[----:B------:R-:W0:Y:S01]  /*0fa0*/  S2UR UR5, SR_CgaCtaId ;  /* 0x00000000000579c3 */ /* 0x000e220000008800 */
[----:B------:R-:W-:Y:S01]  /*0fb0*/  UMOV UR4, 0x400 ;  /* 0x0000040000047882 */ /* 0x000fe20000000000 */
[----:B------:R-:W1:Y:S06]  /*0fc0*/  LDCU UR7, c[0x0][0x394] ;  /* 0x00007280ff0777ac */ /* 0x000e6c0008000800 */
[----:B------:R-:W2:Y:S01]  /*0fd0*/  LDC.64 R6, c[0x0][0x388] ;  /* 0x0000e200ff067b82 */ /* 0x000ea20000000a00 */
[----:B01----:R-:W-:-:S12]  /*0fe0*/  ULEA UR4, UR5, UR4, 0x18 ;  /* 0x0000000405047291 */ /* 0x003fd8000f8ec0ff */
.L_x_23:
[----:B0-----:R-:W-:Y:S01]  /*0ff0*/  LEA R8, R5, UR4, 0x2 ;  /* 0x0000000405087c11 */ /* 0x001fe2000f8e10ff */
[----:B------:R-:W0:Y:S01]  /*1000*/  MUFU.RCP R10, R3 ;  /* 0x00000003000a7308 */ /* 0x000e220000001000 */
[----:B------:R-:W-:Y:S03]  /*1010*/  BSSY.RECONVERGENT B0, `(.L_x_21) ;  /* 0x000000d000007945 */ /* 0x000fe60003800200 */
[----:B------:R-:W1:Y:S01]  /*1020*/  LDS R9, [R8] ;  /* 0x0000000008097984 */ /* 0x000e620000000800 */
[----:B0-----:R-:W-:-:S04]  /*1030*/  FFMA R11, R10, -R3, 1 ;  /* 0x3f8000000a0b7423 */ /* 0x001fc80000000803 */
[----:B------:R-:W-:Y:S01]  /*1040*/  FFMA R11, R10, R11, R10 ;  /* 0x0000000b0a0b7223 */ /* 0x000fe2000000000a */
[----:B-1----:R-:W-:-:S04]  /*1050*/  FADD R0, R9, -R4 ;  /* 0x8000000409007221 */ /* 0x002fc80000000000 */
[----:B------:R-:W0:Y:S01]  /*1060*/  FCHK P0, R0, R3 ;  /* 0x0000000300007302 */ /* 0x000e220000000000 */
[----:B------:R-:W-:-:S04]  /*1070*/  FFMA R10, R0, R11, RZ ;  /* 0x0000000b000a7223 */ /* 0x000fc800000000ff */
[----:B------:R-:W-:-:S04]  /*1080*/  FFMA R9, R10, -R3, R0 ;  /* 0x800000030a097223 */ /* 0x000fc80000000000 */
[----:B------:R-:W-:Y:S01]  /*1090*/  FFMA R11, R11, R9, R10 ;  /* 0x000000090b0b7223 */ /* 0x000fe2000000000a */
[----:B0-----:R-:W-:Y:S06]  /*10a0*/  @!P0 BRA `(.L_x_22) ;  /* 0x00000000000c8947 */ /* 0x001fec0003800000 */
[----:B------:R-:W-:-:S07]  /*10b0*/  MOV R8, 0x10d0 ;  /* 0x000010d000087802 */ /* 0x000fce0000000f00 */
[----:B--2---:R-:W-:Y:S05]  /*10c0*/  CALL.REL.NOINC `($__internal_1_$__cuda_sm3x_div_rn_noftz_f32_slowpath) ;  /* 0x0000000000807944 */ /* 0x004fea0003c00000 */
[----:B------:R-:W-:-:S07]  /*10d0*/  MOV R11, R0 ;  /* 0x00000000000b7202 */ /* 0x000fce0000000f00 */
.L_x_22:
[----:B------:R-:W-:Y:S05]  /*10e0*/  BSYNC.RECONVERGENT B0 ;  /* 0x0000000000007941 */ /* 0x000fea0003800200 */
.L_x_21:
[----:B------:R-:W-:Y:S01]  /*10f0*/  IMAD R9, R2, UR7, R5 ;  /* 0x0000000702097c24 */ /* 0x000fe2000f8e0205 */
[----:B------:R-:W-:-:S03]  /*1100*/  IADD3 R5, PT, PT, R5, UR6, RZ ;  /* 0x0000000605057c10 */ /* 0x000fc6000fffe0ff */
[----:B--2---:R-:W-:Y:S01]  /*1110*/  IMAD.WIDE R8, R9, 0x4, R6 ;  /* 0x0000000409087825 */ /* 0x004fe200078e0206 */
[----:B------:R-:W-:-:S04]  /*1120*/  ISETP.GE.AND P0, PT, R5, UR7, PT ;  /* 0x0000000705007c0c */ /* 0x000fc8000bf06270 */
[----:B------:R0:W-:Y:S09]  /*1130*/  STG.E desc[UR8][R8.64], R11 ;  /* 0x0000000b08007986 */ /* 0x0001f2000c101908 */
[----:B------:R-:W-:Y:S05]  /*1140*/  @!P0 BRA `(.L_x_23) ;  /* 0xfffffffc00a88947 */ /* 0x000fea000383ffff */
[----:B------:R-:W-:Y:S05]  /*1150*/  EXIT ;  /* 0x000000000000794d */ /* 0x000fea0003800000 */
        .weak           $__internal_0_$__cuda_sm20_sqrt_rn_f32_slowpath
        .type           $__internal_0_$__cuda_sm20_sqrt_rn_f32_slowpath,@function
        .size           $__internal_0_$__cuda_sm20_sqrt_rn_f32_slowpath,($__internal_1_$__cuda_sm3x_div_rn_noftz_f32_slowpath - $__internal_0_$__cuda_sm20_sqrt_rn_f32_slowpath)
$__internal_0_$__cuda_sm20_sqrt_rn_f32_slowpath:
[----:B------:R-:W-:-:S13]  /*1160*/  LOP3.LUT P0, RZ, R8, 0x7fffffff, RZ, 0xc0, !PT ;  /* 0x7fffffff08ff7812 */ /* 0x000fda000780c0ff */
[----:B------:R-:W-:Y:S01]  /*1170*/  @!P0 MOV R3, R8 ;  /* 0x0000000800038202 */ /* 0x000fe20000000f00 */
[----:B------:R-:W-:Y:S06]  /*1180*/  @!P0 BRA `(.L_x_24) ;  /* 0x0000000000448947 */ /* 0x000fec0003800000 */
[----:B------:R-:W-:Y:S02]  /*1190*/  FSETP.GEU.FTZ.AND P0, PT, R8, RZ, PT ;  /* 0x000000ff0800720b */ /* 0x000fe40003f1e000 */
[----:B------:R-:W-:-:S11]  /*11a0*/  MOV R0, R8 ;  /* 0x0000000800007202 */ /* 0x000fd60000000f00 */
[----:B------:R-:W-:Y:S01]  /*11b0*/  @!P0 MOV R3, 0x7fffffff ;  /* 0x7fffffff00038802 */ /* 0x000fe20000000f00 */
[----:B------:R-:W-:Y:S06]  /*11c0*/  @!P0 BRA `(.L_x_24) ;  /* 0x0000000000348947 */ /* 0x000fec0003800000 */
[----:B------:R-:W-:-:S13]  /*11d0*/  FSETP.GTU.FTZ.AND P0, PT, |R0|, +INF , PT ;  /* 0x7f8000000000780b */ /* 0x000fda0003f1c200 */
[----:B------:R-:W-:Y:S01]  /*11e0*/  @P0 FADD.FTZ R3, R0, 1 ;  /* 0x3f80000000030421 */ /* 0x000fe20000010000 */
[----:B------:R-:W-:Y:S06]  /*11f0*/  @P0 BRA `(.L_x_24) ;  /* 0x0000000000280947 */ /* 0x000fec0003800000 */
[----:B------:R-:W-:-:S13]  /*1200*/  FSETP.NEU.FTZ.AND P0, PT, |R0|, +INF , PT ;  /* 0x7f8000000000780b */ /* 0x000fda0003f1d200 */
[----:B------:R-:W-:-:S04]  /*1210*/  @P0 FFMA R6, R0, 1.84467440737095516160e+19, RZ ;  /* 0x5f80000000060823 */ /* 0x000fc800000000ff */
[----:B------:R-:W0:Y:S02]  /*1220*/  @P0 MUFU.RSQ R3, R6 ;  /* 0x0000000600030308 */ /* 0x000e240000001400 */
[----:B0-----:R-:W-:Y:S01]  /*1230*/  @P0 FMUL.FTZ R7, R6, R3 ;  /* 0x0000000306070220 */ /* 0x001fe20000410000 */
[----:B------:R-:W-:Y:S01]  /*1240*/  @P0 FMUL.FTZ R9, R3, 0.5 ;  /* 0x3f00000003090820 */ /* 0x000fe20000410000 */
[----:B------:R-:W-:Y:S02]  /*1250*/  @!P0 MOV R3, R0 ;  /* 0x0000000000038202 */ /* 0x000fe40000000f00 */
[----:B------:R-:W-:-:S04]  /*1260*/  @P0 FADD.FTZ R8, -R7, -RZ ;  /* 0x800000ff07080221 */ /* 0x000fc80000010100 */
[----:B------:R-:W-:-:S04]  /*1270*/  @P0 FFMA R8, R7, R8, R6 ;  /* 0x0000000807080223 */ /* 0x000fc80000000006 */
[----:B------:R-:W-:-:S04]  /*1280*/  @P0 FFMA R8, R8, R9, R7 ;  /* 0x0000000908080223 */ /* 0x000fc80000000007 */
[----:B------:R-:W-:-:S07]  /*1290*/  @P0 FMUL.FTZ R3, R8, 2.3283064365386962891e-10 ;  /* 0x2f80000008030820 */ /* 0x000fce0000410000 */
.L_x_24:
[----:B------:R-:W-:Y:S01]  /*12a0*/  HFMA2 R7, -RZ, RZ, 0, 0 ;  /* 0x00000000ff077431 */ /* 0x000fe200000001ff */
[----:B------:R-:W-:-:S04]  /*12b0*/  MOV R6, R10 ;  /* 0x0000000a00067202 */ /* 0x000fc80000000f00 */
[----:B------:R-:W-:Y:S05]  /*12c0*/  RET.REL.NODEC R6 `(_Z9LayerNormPKfPfii) ;  /* 0xffffffec064c7950 */ /* 0x000fea0003c3ffff */
        .weak           $__internal_1_$__cuda_sm3x_div_rn_noftz_f32_slowpath
        .type           $__internal_1_$__cuda_sm3x_div_rn_noftz_f32_slowpath,@function
        .size           $__internal_1_$__cuda_sm3x_div_rn_noftz_f32_slowpath,(.L_x_38 - $__internal_1_$__cuda_sm3x_div_rn_noftz_f32_slowpath)
$__internal_1_$__cuda_sm3x_div_rn_noftz_f32_slowpath:
[----:B------:R-:W-:Y:S01]  /*12d0*/  SHF.R.U32.HI R10, RZ, 0x17, R3 ;  /* 0x00000017ff0a7819 */ /* 0x000fe20000011603 */
[----:B------:R-:W-:Y:S01]  /*12e0*/  BSSY.RECONVERGENT B1, `(.L_x_25) ;  /* 0x0000063000017945 */ /* 0x000fe20003800200 */
[----:B------:R-:W-:Y:S02]  /*12f0*/  SHF.R.U32.HI R9, RZ, 0x17, R0 ;  /* 0x00000017ff097819 */ /* 0x000fe40000011600 */
[----:B------:R-:W-:Y:S02]  /*1300*/  LOP3.LUT R10, R10, 0xff, RZ, 0xc0, !PT ;  /* 0x000000ff0a0a7812 */ /* 0x000fe400078ec0ff */
[----:B------:R-:W-:Y:S02]  /*1310*/  LOP3.LUT R14, R9, 0xff, RZ, 0xc0, !PT ;  /* 0x000000ff090e7812 */ /* 0x000fe400078ec0ff */
[----:B------:R-:W-:Y:S02]  /*1320*/  IADD3 R13, PT, PT, R10, -0x1, RZ ;  /* 0xffffffff0a0d7810 */ /* 0x000fe40007ffe0ff */
[----:B------:R-:W-:-:S02]  /*1330*/  IADD3 R12, PT, PT, R14, -0x1, RZ ;  /* 0xffffffff0e0c7810 */ /* 0x000fc40007ffe0ff */
[----:B------:R-:W-:Y:S02]  /*1340*/  ISETP.GT.U32.AND P0, PT, R13, 0xfd, PT ;  /* 0x000000fd0d00780c */ /* 0x000fe40003f04070 */
[----:B------:R-:W-:Y:S02]  /*1350*/  MOV R11, R3 ;  /* 0x00000003000b7202 */ /* 0x000fe40000000f00 */
[----:B------:R-:W-:-:S13]  /*1360*/  ISETP.GT.U32.OR P0, PT, R12, 0xfd, P0 ;  /* 0x000000fd0c00780c */ /* 0x000fda0000704470 */
[----:B------:R-:W-:Y:S01]  /*1370*/  @!P0 MOV R9, RZ ;  /* 0x000000ff00098202 */ /* 0x000fe20000000f00 */
[----:B------:R-:W-:Y:S06]  /*1380*/  @!P0 BRA `(.L_x_26) ;  /* 0x00000000005c8947 */ /* 0x000fec0003800000 */
[----:B------:R-:W-:Y:S02]  /*1390*/  FSETP.GTU.FTZ.AND P0, PT, |R0|, +INF , PT ;  /* 0x7f8000000000780b */ /* 0x000fe40003f1c200 */
[----:B------:R-:W-:-:S04]  /*13a0*/  FSETP.GTU.FTZ.AND P1, PT, |R3|, +INF , PT ;  /* 0x7f8000000300780b */ /* 0x000fc80003f3c200 */
[----:B------:R-:W-:-:S13]  /*13b0*/  PLOP3.LUT P0, PT, P0, P1, PT, 0xf8, 0x8f ;  /* 0x00000000008f781c */ /* 0x000fda0000703f70 */
[----:B------:R-:W-:Y:S05]  /*13c0*/  @P0 BRA `(.L_x_27) ;  /* 0x00000004004c0947 */ /* 0x000fea0003800000 */
[----:B------:R-:W-:-:S13]  /*13d0*/  LOP3.LUT P0, RZ, R11, 0x7fffffff, R0, 0xc8, !PT ;  /* 0x7fffffff0bff7812 */ /* 0x000fda000780c800 */
[----:B------:R-:W-:Y:S05]  /*13e0*/  @!P0 BRA `(.L_x_28) ;  /* 0x00000004003c8947 */ /* 0x000fea0003800000 */
[C---:B------:R-:W-:Y:S02]  /*13f0*/  FSETP.NEU.FTZ.AND P3, PT, |R0|.reuse, +INF , PT ;  /* 0x7f8000000000780b */ /* 0x040fe40003f7d200 */
[----:B------:R-:W-:Y:S02]  /*1400*/  FSETP.NEU.FTZ.AND P1, PT, |R3|, +INF , PT ;  /* 0x7f8000000300780b */ /* 0x000fe40003f3d200 */
[----:B------:R-:W-:-:S11]  /*1410*/  FSETP.NEU.FTZ.AND P0, PT, |R0|, +INF , PT ;  /* 0x7f8000000000780b */ /* 0x000fd60003f1d200 */
[----:B------:R-:W-:Y:S05]  /*1420*/  @!P1 BRA !P3, `(.L_x_28) ;  /* 0x00000004002c9947 */ /* 0x000fea0005800000 */
[----:B------:R-:W-:-:S04]  /*1430*/  LOP3.LUT P3, RZ, R0, 0x7fffffff, RZ, 0xc0, !PT ;  /* 0x7fffffff00ff7812 */ /* 0x000fc8000786c0ff */
[----:B------:R-:W-:-:S13]  /*1440*/  PLOP3.LUT P1, PT, P1, P3, PT, 0x2f, 0xf2 ;  /* 0x0000000000f2781c */ /* 0x000fda0000f26577 */
[----:B------:R-:W-:Y:S05]  /*1450*/  @P1 BRA `(.L_x_29) ;  /* 0x0000000400181947 */ /* 0x000fea0003800000 */
[----:B------:R-:W-:-:S04]  /*1460*/  LOP3.LUT P1, RZ, R11, 0x7fffffff, RZ, 0xc0, !PT ;  /* 0x7fffffff0bff7812 */ /* 0x000fc8000782c0ff */
[----:B------:R-:W-:-:S13]  /*1470*/  PLOP3.LUT P0, PT, P0, P1, PT, 0x2f, 0xf2 ;  /* 0x0000000000f2781c */ /* 0x000fda0000702577 */
[----:B------:R-:W-:Y:S05]  /*1480*/  @P0 BRA `(.L_x_30) ;  /* 0x0000000400000947 */ /* 0x000fea0003800000 */
[----:B------:R-:W-:Y:S02]  /*1490*/  ISETP.GE.AND P0, PT, R12, RZ, PT ;  /* 0x000000ff0c00720c */ /* 0x000fe40003f06270 */
[----:B------:R-:W-:-:S11]  /*14a0*/  ISETP.GE.AND P1, PT, R13, RZ, PT ;  /* 0x000000ff0d00720c */ /* 0x000fd60003f26270 */
[----:B------:R-:W-:Y:S01]  /*14b0*/  @P0 MOV R9, RZ ;  /* 0x000000ff00090202 */ /* 0x000fe20000000f00 */
[----:B------:R-:W-:Y:S01]  /*14c0*/  @!P0 FFMA R0, R0, 1.84467440737095516160e+19, RZ ;  /* 0x5f80000000008823 */ /* 0x000fe200000000ff */
[----:B------:R-:W-:Y:S01]  /*14d0*/  @!P0 MOV R9, 0xffffffc0 ;  /* 0xffffffc000098802 */ /* 0x000fe20000000f00 */
[----:B------:R-:W-:-:S03]  /*14e0*/  @!P1 FFMA R11, R3, 1.84467440737095516160e+19, RZ ;  /* 0x5f800000030b9823 */ /* 0x000fc600000000ff */
[----:B------:R-:W-:-:S07]  /*14f0*/  @!P1 IADD3 R9, PT, PT, R9, 0x40, RZ ;  /* 0x0000004009099810 */ /* 0x000fce0007ffe0ff */
.L_x_26:
[----:B------:R-:W-:Y:S01]  /*1500*/  LEA R12, R10, 0xc0800000, 0x17 ;  /* 0xc08000000a0c7811 */ /* 0x000fe200078eb8ff */
[----:B------:R-:W-:Y:S03]  /*1510*/  BSSY.RECONVERGENT B2, `(.L_x_31) ;  /* 0x0000036000027945 */ /* 0x000fe60003800200 */
[----:B------:R-:W-:Y:S02]  /*1520*/  IADD3 R12, PT, PT, -R12, R11, RZ ;  /* 0x0000000b0c0c7210 */ /* 0x000fe40007ffe1ff */
[----:B------:R-:W-:Y:S02]  /*1530*/  IADD3 R11, PT, PT, R14, -0x7f, RZ ;  /* 0xffffff810e0b7810 */ /* 0x000fe40007ffe0ff */
[----:B------:R0:W1:Y:S01]  /*1540*/  MUFU.RCP R13, R12 ;  /* 0x0000000c000d7308 */ /* 0x0000620000001000 */
[----:B------:R-:W-:Y:S02]  /*1550*/  FADD.FTZ R15, -R12, -RZ ;  /* 0x800000ff0c0f7221 */ /* 0x000fe40000010100 */
[C---:B------:R-:W-:Y:S01]  /*1560*/  IMAD R0, R11.reuse, -0x800000, R0 ;  /* 0xff8000000b007824 */ /* 0x040fe200078e0200 */
[----:B0-----:R-:W-:-:S04]  /*1570*/  IADD3 R12, PT, PT, R11, 0x7f, -R10 ;  /* 0x0000007f0b0c7810 */ /* 0x001fc80007ffe80a */
[----:B------:R-:W-:Y:S01]  /*1580*/  IADD3 R9, PT, PT, R12, R9, RZ ;  /* 0x000000090c097210 */ /* 0x000fe20007ffe0ff */
[----:B-1----:R-:W-:-:S04]  /*1590*/  FFMA R14, R13, R15, 1 ;  /* 0x3f8000000d0e7423 */ /* 0x002fc8000000000f */
[----:B------:R-:W-:-:S04]  /*15a0*/  FFMA R16, R13, R14, R13 ;  /* 0x0000000e0d107223 */ /* 0x000fc8000000000d */
[----:B------:R-:W-:-:S04]  /*15b0*/  FFMA R13, R0, R16, RZ ;  /* 0x00000010000d7223 */ /* 0x000fc800000000ff */
[----:B------:R-:W-:-:S04]  /*15c0*/  FFMA R14, R15, R13, R0 ;  /* 0x0000000d0f0e7223 */ /* 0x000fc80000000000 */
[----:B------:R-:W-:-:S04]  /*15d0*/  FFMA R13, R16, R14, R13 ;  /* 0x0000000e100d7223 */ /* 0x000fc8000000000d */
[----:B------:R-:W-:-:S04]  /*15e0*/  FFMA R14, R15, R13, R0 ;  /* 0x0000000d0f0e7223 */ /* 0x000fc80000000000 */
[----:B------:R-:W-:-:S05]  /*15f0*/  FFMA R0, R16, R14, R13 ;  /* 0x0000000e10007223 */ /* 0x000fca000000000d */
[----:B------:R-:W-:-:S04]  /*1600*/  SHF.R.U32.HI R10, RZ, 0x17, R0 ;  /* 0x00000017ff0a7819 */ /* 0x000fc80000011600 */
[----:B------:R-:W-:-:S04]  /*1610*/  LOP3.LUT R10, R10, 0xff, RZ, 0xc0, !PT ;  /* 0x000000ff0a0a7812 */ /* 0x000fc800078ec0ff */
[----:B------:R-:W-:-:S04]  /*1620*/  IADD3 R15, PT, PT, R10, R9, RZ ;  /* 0x000000090a0f7210 */ /* 0x000fc80007ffe0ff */
[----:B------:R-:W-:-:S04]  /*1630*/  IADD3 R10, PT, PT, R15, -0x1, RZ ;  /* 0xffffffff0f0a7810 */ /* 0x000fc80007ffe0ff */
[----:B------:R-:W-:-:S13]  /*1640*/  ISETP.GE.U32.AND P0, PT, R10, 0xfe, PT ;  /* 0x000000fe0a00780c */ /* 0x000fda0003f06070 */
[----:B------:R-:W-:Y:S05]  /*1650*/  @!P0 BRA `(.L_x_32) ;  /* 0x0000000000808947 */ /* 0x000fea0003800000 */
[----:B------:R-:W-:-:S13]  /*1660*/  ISETP.GT.AND P0, PT, R15, 0xfe, PT ;  /* 0x000000fe0f00780c */ /* 0x000fda0003f04270 */
[----:B------:R-:W-:Y:S05]  /*1670*/  @P0 BRA `(.L_x_33) ;  /* 0x00000000006c0947 */ /* 0x000fea0003800000 */
[----:B------:R-:W-:-:S13]  /*1680*/  ISETP.GE.AND P0, PT, R15, 0x1, PT ;  /* 0x000000010f00780c */ /* 0x000fda0003f06270 */
[----:B------:R-:W-:Y:S05]  /*1690*/  @P0 BRA `(.L_x_34) ;  /* 0x0000000000740947 */ /* 0x000fea0003800000 */
[----:B------:R-:W-:Y:S02]  /*16a0*/  ISETP.GE.AND P0, PT, R15, -0x18, PT ;  /* 0xffffffe80f00780c */ /* 0x000fe40003f06270 */
[----:B------:R-:W-:-:S11]  /*16b0*/  LOP3.LUT R0, R0, 0x80000000, RZ, 0xc0, !PT ;  /* 0x8000000000007812 */ /* 0x000fd600078ec0ff */
[----:B------:R-:W-:Y:S05]  /*16c0*/  @!P0 BRA `(.L_x_34) ;  /* 0x0000000000688947 */ /* 0x000fea0003800000 */
[CCC-:B------:R-:W-:Y:S01]  /*16d0*/  FFMA.RZ R9, R16.reuse, R14.reuse, R13.reuse ;  /* 0x0000000e10097223 */ /* 0x1c0fe2000000c00d */
[C---:B------:R-:W-:Y:S01]  /*16e0*/  IADD3 R12, PT, PT, R15.reuse, 0x20, RZ ;  /* 0x000000200f0c7810 */ /* 0x040fe20007ffe0ff */
[CCC-:B------:R-:W-:Y:S01]  /*16f0*/  FFMA.RM R10, R16.reuse, R14.reuse, R13.reuse ;  /* 0x0000000e100a7223 */ /* 0x1c0fe2000000400d */
[----:B------:R-:W-:Y:S02]  /*1700*/  ISETP.NE.AND P3, PT, R15, RZ, PT ;  /* 0x000000ff0f00720c */ /* 0x000fe40003f65270 */
[----:B------:R-:W-:Y:S01]  /*1710*/  LOP3.LUT R11, R9, 0x7fffff, RZ, 0xc0, !PT ;  /* 0x007fffff090b7812 */ /* 0x000fe200078ec0ff */
[----:B------:R-:W-:Y:S01]  /*1720*/  FFMA.RP R9, R16, R14, R13 ;  /* 0x0000000e10097223 */ /* 0x000fe2000000800d */
[----:B------:R-:W-:Y:S02]  /*1730*/  ISETP.NE.AND P1, PT, R15, RZ, PT ;  /* 0x000000ff0f00720c */ /* 0x000fe40003f25270 */
[----:B------:R-:W-:Y:S02]  /*1740*/  LOP3.LUT R11, R11, 0x800000, RZ, 0xfc, !PT ;  /* 0x008000000b0b7812 */ /* 0x000fe400078efcff */
[----:B------:R-:W-:-:S02]  /*1750*/  IADD3 R13, PT, PT, -R15, RZ, RZ ;  /* 0x000000ff0f0d7210 */ /* 0x000fc40007ffe1ff */
[----:B------:R-:W-:Y:S02]  /*1760*/  SHF.L.U32 R12, R11, R12, RZ ;  /* 0x0000000c0b0c7219 */ /* 0x000fe400000006ff */
[----:B------:R-:W-:Y:S02]  /*1770*/  FSETP.NEU.FTZ.AND P0, PT, R9, R10, PT ;  /* 0x0000000a0900720b */ /* 0x000fe40003f1d000 */
[----:B------:R-:W-:Y:S02]  /*1780*/  SEL R10, R13, RZ, P3 ;  /* 0x000000ff0d0a7207 */ /* 0x000fe40001800000 */
[----:B------:R-:W-:Y:S02]  /*1790*/  ISETP.NE.AND P1, PT, R12, RZ, P1 ;  /* 0x000000ff0c00720c */ /* 0x000fe40000f25270 */
[----:B------:R-:W-:Y:S02]  /*17a0*/  SHF.R.U32.HI R10, RZ, R10, R11 ;  /* 0x0000000aff0a7219 */ /* 0x000fe4000001160b */
[----:B------:R-:W-:-:S02]  /*17b0*/  PLOP3.LUT P0, PT, P0, P1, PT, 0xf8, 0x8f ;  /* 0x00000000008f781c */ /* 0x000fc40000703f70 */
[----:B------:R-:W-:Y:S02]  /*17c0*/  SHF.R.U32.HI R12, RZ, 0x1, R10 ;  /* 0x00000001ff0c7819 */ /* 0x000fe4000001160a */
[----:B------:R-:W-:-:S04]  /*17d0*/  SEL R9, RZ, 0x1, !P0 ;  /* 0x00000001ff097807 */ /* 0x000fc80004000000 */
[----:B------:R-:W-:-:S04]  /*17e0*/  LOP3.LUT R9, R9, 0x1, R12, 0xf8, !PT ;  /* 0x0000000109097812 */ /* 0x000fc800078ef80c */
[----:B------:R-:W-:-:S04]  /*17f0*/  LOP3.LUT R9, R9, R10, RZ, 0xc0, !PT ;  /* 0x0000000a09097212 */ /* 0x000fc800078ec0ff */
[----:B------:R-:W-:-:S04]  /*1800*/  IADD3 R9, PT, PT, R12, R9, RZ ;  /* 0x000000090c097210 */ /* 0x000fc80007ffe0ff */
[----:B------:R-:W-:Y:S01]  /*1810*/  LOP3.LUT R0, R9, R0, RZ, 0xfc, !PT ;  /* 0x0000000009007212 */ /* 0x000fe200078efcff */
[----:B------:R-:W-:Y:S06]  /*1820*/  BRA `(.L_x_34) ;  /* 0x0000000000107947 */ /* 0x000fec0003800000 */
.L_x_33:
[----:B------:R-:W-:-:S04]  /*1830*/  LOP3.LUT R0, R0, 0x80000000, RZ, 0xc0, !PT ;  /* 0x8000000000007812 */ /* 0x000fc800078ec0ff */
[----:B------:R-:W-:Y:S01]  /*1840*/  LOP3.LUT R0, R0, 0x7f800000, RZ, 0xfc, !PT ;  /* 0x7f80000000007812 */ /* 0x000fe200078efcff */
[----:B------:R-:W-:Y:S06]  /*1850*/  BRA `(.L_x_34) ;  /* 0x0000000000047947 */ /* 0x000fec0003800000 */
.L_x_32:
[----:B------:R-:W-:-:S07]  /*1860*/  LEA R0, R9, R0, 0x17 ;  /* 0x0000000009007211 */ /* 0x000fce00078eb8ff */
.L_x_34:
[----:B------:R-:W-:Y:S05]  /*1870*/  BSYNC.RECONVERGENT B2 ;  /* 0x0000000000027941 */ /* 0x000fea0003800200 */
.L_x_31:
[----:B------:R-:W-:Y:S05]  /*1880*/  BRA `(.L_x_35) ;  /* 0x0000000000207947 */ /* 0x000fea0003800000 */
.L_x_30:
[----:B------:R-:W-:-:S04]  /*1890*/  LOP3.LUT R0, R11, 0x80000000, R0, 0x48, !PT ;  /* 0x800000000b007812 */ /* 0x000fc800078e4800 */
[----:B------:R-:W-:Y:S01]  /*18a0*/  LOP3.LUT R0, R0, 0x7f800000, RZ, 0xfc, !PT ;  /* 0x7f80000000007812 */ /* 0x000fe200078efcff */
[----:B------:R-:W-:Y:S06]  /*18b0*/  BRA `(.L_x_35) ;  /* 0x0000000000147947 */ /* 0x000fec0003800000 */
.L_x_29:
[----:B------:R-:W-:Y:S01]  /*18c0*/  LOP3.LUT R0, R11, 0x80000000, R0, 0x48, !PT ;  /* 0x800000000b007812 */ /* 0x000fe200078e4800 */
[----:B------:R-:W-:Y:S06]  /*18d0*/  BRA `(.L_x_35) ;  /* 0x00000000000c7947 */ /* 0x000fec0003800000 */
.L_x_28:
[----:B------:R-:W0:Y:S01]  /*18e0*/  MUFU.RSQ R0, -QNAN ;  /* 0xffc0000000007908 */ /* 0x000e220000001400 */
[----:B------:R-:W-:Y:S05]  /*18f0*/  BRA `(.L_x_35) ;  /* 0x0000000000047947 */ /* 0x000fea0003800000 */
.L_x_27:
[----:B------:R-:W-:-:S07]  /*1900*/  FADD.FTZ R0, R0, R3 ;  /* 0x0000000300007221 */ /* 0x000fce0000010000 */
.L_x_35:
[----:B------:R-:W-:Y:S05]  /*1910*/  BSYNC.RECONVERGENT B1 ;  /* 0x0000000000017941 */ /* 0x000fea0003800200 */
.L_x_25:
[----:B------:R-:W-:-:S04]  /*1920*/  HFMA2 R9, -RZ, RZ, 0, 0 ;  /* 0x00000000ff097431 */ /* 0x000fc800000001ff */
[----:B0-----:R-:W-:Y:S05]  /*1930*/  RET.REL.NODEC R8 `(_Z9LayerNormPKfPfii) ;  /* 0xffffffe408b07950 */ /* 0x001fea0003c3ffff */
.L_x_36:
[----:B------:R-:W-:-:S00]  /*1940*/  BRA `(.L_x_36) ;  /* 0xfffffffc00fc7947 */ /* 0x000fc0000383ffff */
[----:B------:R-:W-:-:S00]  /*1950*/  NOP ;  /* 0x0000000000007918 */ /* 0x000fc00000000000 */
        /* <DEDUP_REMOVED lines=10> */
.L_x_38:


//--------------------- .nv.shared._Z9LayerNormPKfPfii --------------------------
	.section	.nv.shared._Z9LayerNormPKfPfii,"aw",@nobits
	.sectionflags	@""
	.align	16
	.zero		1024


//--------------------- .nv.shared.reserved.0     --------------------------
	.section	.nv.shared.reserved.0,"aw",@nobits
	.weak		__nv_reservedSMEM_offset_0_alias
	.size		__nv_reservedSMEM_offset_0_alias, 0, 64
	.other		__nv_reservedSMEM_offset_0_alias,@"STO_CUDA_RESERVED_SHARED STV_DEFAULT"
__nv_reservedSMEM_offset_0_alias:
	.zero		0
	.zero		64


//--------------------- .nv.constant0._Z9LayerNormPKfPfii --------------------------
	.section	.nv.constant0._Z9LayerNormPKfPfii,"a",@progbits
	.sectionflags	@""
	.align	4
.nv.constant0._Z9LayerNormPKfPfii:
	.zero		920


//--------------------- SYMBOLS --------------------------

	.type		.nv.reservedSmem.offset0,@object
	.size		.nv.reservedSmem.offset0,0x4
	.type		.nv.reservedSmem.cap,@object
	.size		.nv.reservedSmem.cap,0x4
